	.target	sm_100a

	.elftype	@"ET_EXEC"


//--------------------- .note.nv.tkinfo           --------------------------
	.section	.note.nv.tkinfo,"",@"SHT_NOTE"
	.sectionflags	@"SHF_NOTE_NV_TKINFO"
	.tkinfo
        /*0018*/ 	.word	0x00000002
        /*0030*/ 	.string	""
        /*0030*/ 	.string	"ptxas"
        /*0030*/ 	.string	"Cuda compilation tools, release 13.0, V13.0.88"
        /*0030*/ 	.string	"Build cuda_13.0.r13.0/compiler.36424714_0"
        /*0030*/ 	.string	"-arch sm_100a -m 64 "



//--------------------- .note.nv.cuinfo           --------------------------
	.section	.note.nv.cuinfo,"",@"SHT_NOTE"
	.sectionflags	@"SHF_NOTE_NV_CUINFO"
        /*0018*/ 	.short	0x0002
        /*001a*/ 	.short	0x0064
        /*001c*/ 	.short	0x0082
	.zero		2


//--------------------- .nv.info                  --------------------------
	.section	.nv.info,"",@"SHT_CUDA_INFO"
	.align	4


	//----- nvinfo : EIATTR_REGCOUNT
	.align		4
        /*0000*/ 	.byte	0x04, 0x2f
        /*0002*/ 	.short	(.L_19 - .L_18)
	.align		4
.L_18:
        /*0004*/ 	.word	index@(_ZN7cutlass13device_kernelINS_4gemm6kernel13GemmUniversalIN4cute5tupleIJiiiiEEENS1_10collective13CollectiveMmaINS1_35MainloopSm100TmaUmmaWarpSpecializedILi8ELi2ELi4ENS5_IJNS4_1CILi1EEENSA_ILi2EEESB_EEEEENS5_IJNSA_ILi64EEENSA_ILi128EEESF_EEENS_6half_tENS5_IJlSB_lEEESI_SJ_NS4_8TiledMMAINS4_8MMA_AtomIJNS4_20SM100_MMA_F16BF16_SSISI_SI_fLi64ELi128ELNS4_4UMMA5MajorE0ELSO_0ELNSN_7ScaleInE0ELSP_0EEEEEENS4_6LayoutINS5_IJSB_SB_SB_EEENS5_IJNSA_ILi0EEESU_SU_EEEEENS5_IJNS4_10UnderscoreESX_SX_EEEEENS4_23SM90_TMA_LOAD_MULTICASTENS4_14ComposedLayoutINS4_7SwizzleILi3ELi4ELi3EEENS4_18smem_ptr_flag_bitsILi16EEENSS_INS5_IJNSA_ILi8EEESF_EEENS5_IJSF_SB_EEEEEEEvNS4_8identityENS4_13SM90_TMA_LOADES1A_vS1B_EENS_8epilogue10collective18CollectiveEpilogueINS1E_23Sm100TmaWarpSpecializedILi4ELi2ELi16ELb1ELb0EEEJSH_NS5_IJNSS_ISF_SB_EENSS_INSA_ILi32EEESB_EEEEESI_SJ_SI_SJ_NS1E_6fusion15FusionCallbacksIS1I_NS1N_17LinearCombinationISI_fSI_fLNS_15FloatRoundStyleE2EEESH_S1M_JEEENS4_5SM1004TMEM4LOAD26SM100_TMEM_LOAD_16dp256b4xES1C_NS11_INS12_ILi2ELi4ELi3EEES15_NSS_INS5_IJS16_S1K_EEENS5_IJS1K_SB_EEEEEEENS4_17SM75_U32x4_LDSM_NENS4_14SM90_TMA_STOREES21_NS4_17SM90_U32x4_STSM_NENS4_39AutoVectorizingCopyWithAssumedAlignmentILi128EEEEEEvvEEEEvNT_6ParamsE)
        /*0008*/ 	.word	0x00000044


	//----- nvinfo : EIATTR_FRAME_SIZE
	.align		4
.L_19:
        /*000c*/ 	.byte	0x04, 0x11
        /*000e*/ 	.short	(.L_21 - .L_20)
	.align		4
.L_20:
        /*0010*/ 	.word	index@($__internal_2_$__cuda_sm10x_tcgen05_guardrail_trap_unallocated_columns_being_dealloced)
        /*0014*/ 	.word	0x00000000


	//----- nvinfo : EIATTR_FRAME_SIZE
	.align		4
.L_21:
        /*0018*/ 	.byte	0x04, 0x11
        /*001a*/ 	.short	(.L_23 - .L_22)
	.align		4
.L_22:
        /*001c*/ 	.word	index@($__internal_1_$__cuda_sm10x_tcgen05_guardrail_trap_phase_invalid_during_alloc)
        /*0020*/ 	.word	0x00000000


	//----- nvinfo : EIATTR_FRAME_SIZE
	.align		4
.L_23:
        /*0024*/ 	.byte	0x04, 0x11
        /*0026*/ 	.short	(.L_25 - .L_24)
	.align		4
.L_24:
        /*0028*/ 	.word	index@($__internal_0_$__cuda_sm10x_tcgen05_guardrail_trap_col_being_dealloced_not_returned_by_alloc)
        /*002c*/ 	.word	0x00000000


	//----- nvinfo : EIATTR_FRAME_SIZE
	.align		4
.L_25:
        /*0030*/ 	.byte	0x04, 0x11
        /*0032*/ 	.short	(.L_27 - .L_26)
	.align		4
.L_26:
        /*0034*/ 	.word	index@(_ZN7cutlass13device_kernelINS_4gemm6kernel13GemmUniversalIN4cute5tupleIJiiiiEEENS1_10collective13CollectiveMmaINS1_35MainloopSm100TmaUmmaWarpSpecializedILi8ELi2ELi4ENS5_IJNS4_1CILi1EEENSA_ILi2EEESB_EEEEENS5_IJNSA_ILi64EEENSA_ILi128EEESF_EEENS_6half_tENS5_IJlSB_lEEESI_SJ_NS4_8TiledMMAINS4_8MMA_AtomIJNS4_20SM100_MMA_F16BF16_SSISI_SI_fLi64ELi128ELNS4_4UMMA5MajorE0ELSO_0ELNSN_7ScaleInE0ELSP_0EEEEEENS4_6LayoutINS5_IJSB_SB_SB_EEENS5_IJNSA_ILi0EEESU_SU_EEEEENS5_IJNS4_10UnderscoreESX_SX_EEEEENS4_23SM90_TMA_LOAD_MULTICASTENS4_14ComposedLayoutINS4_7SwizzleILi3ELi4ELi3EEENS4_18smem_ptr_flag_bitsILi16EEENSS_INS5_IJNSA_ILi8EEESF_EEENS5_IJSF_SB_EEEEEEEvNS4_8identityENS4_13SM90_TMA_LOADES1A_vS1B_EENS_8epilogue10collective18CollectiveEpilogueINS1E_23Sm100TmaWarpSpecializedILi4ELi2ELi16ELb1ELb0EEEJSH_NS5_IJNSS_ISF_SB_EENSS_INSA_ILi32EEESB_EEEEESI_SJ_SI_SJ_NS1E_6fusion15FusionCallbacksIS1I_NS1N_17LinearCombinationISI_fSI_fLNS_15FloatRoundStyleE2EEESH_S1M_JEEENS4_5SM1004TMEM4LOAD26SM100_TMEM_LOAD_16dp256b4xES1C_NS11_INS12_ILi2ELi4ELi3EEES15_NSS_INS5_IJS16_S1K_EEENS5_IJS1K_SB_EEEEEEENS4_17SM75_U32x4_LDSM_NENS4_14SM90_TMA_STOREES21_NS4_17SM90_U32x4_STSM_NENS4_39AutoVectorizingCopyWithAssumedAlignmentILi128EEEEEEvvEEEEvNT_6ParamsE)
        /*0038*/ 	.word	0x00000000


	//----- nvinfo : EIATTR_MIN_STACK_SIZE
	.align		4
.L_27:
        /*003c*/ 	.byte	0x04, 0x12
        /*003e*/ 	.short	(.L_29 - .L_28)
	.align		4
.L_28:
        /*0040*/ 	.word	index@(_ZN7cutlass13device_kernelINS_4gemm6kernel13GemmUniversalIN4cute5tupleIJiiiiEEENS1_10collective13CollectiveMmaINS1_35MainloopSm100TmaUmmaWarpSpecializedILi8ELi2ELi4ENS5_IJNS4_1CILi1EEENSA_ILi2EEESB_EEEEENS5_IJNSA_ILi64EEENSA_ILi128EEESF_EEENS_6half_tENS5_IJlSB_lEEESI_SJ_NS4_8TiledMMAINS4_8MMA_AtomIJNS4_20SM100_MMA_F16BF16_SSISI_SI_fLi64ELi128ELNS4_4UMMA5MajorE0ELSO_0ELNSN_7ScaleInE0ELSP_0EEEEEENS4_6LayoutINS5_IJSB_SB_SB_EEENS5_IJNSA_ILi0EEESU_SU_EEEEENS5_IJNS4_10UnderscoreESX_SX_EEEEENS4_23SM90_TMA_LOAD_MULTICASTENS4_14ComposedLayoutINS4_7SwizzleILi3ELi4ELi3EEENS4_18smem_ptr_flag_bitsILi16EEENSS_INS5_IJNSA_ILi8EEESF_EEENS5_IJSF_SB_EEEEEEEvNS4_8identityENS4_13SM90_TMA_LOADES1A_vS1B_EENS_8epilogue10collective18CollectiveEpilogueINS1E_23Sm100TmaWarpSpecializedILi4ELi2ELi16ELb1ELb0EEEJSH_NS5_IJNSS_ISF_SB_EENSS_INSA_ILi32EEESB_EEEEESI_SJ_SI_SJ_NS1E_6fusion15FusionCallbacksIS1I_NS1N_17LinearCombinationISI_fSI_fLNS_15FloatRoundStyleE2EEESH_S1M_JEEENS4_5SM1004TMEM4LOAD26SM100_TMEM_LOAD_16dp256b4xES1C_NS11_INS12_ILi2ELi4ELi3EEES15_NSS_INS5_IJS16_S1K_EEENS5_IJS1K_SB_EEEEEEENS4_17SM75_U32x4_LDSM_NENS4_14SM90_TMA_STOREES21_NS4_17SM90_U32x4_STSM_NENS4_39AutoVectorizingCopyWithAssumedAlignmentILi128EEEEEEvvEEEEvNT_6ParamsE)
        /*0044*/ 	.word	0x00000000
.L_29:


//--------------------- .nv.compat                --------------------------
	.section	.nv.compat,"",@"SHT_CUDA_COMPAT_INFO"
	.align	4
        /*0000*/ 	.byte	0x02, 0x09, 0x01, 0x00, 0x02, 0x02, 0x02, 0x00, 0x02, 0x05, 0x05, 0x00, 0x03, 0x07, 0x01, 0x01
        /*0010*/ 	.byte	0x02, 0x03, 0x01, 0x00, 0x02, 0x06, 0x01, 0x00, 0x04, 0x0b, 0x08, 0x00, 0x09, 0x00, 0x00, 0x00
        /*0020*/ 	.byte	0x00, 0x00, 0x00, 0x00


//--------------------- .nv.info._ZN7cutlass13device_kernelINS_4gemm6kernel13GemmUniversalIN4cute5tupleIJiiiiEEENS1_10collective13CollectiveMmaINS1_35MainloopSm100TmaUmmaWarpSpecializedILi8ELi2ELi4ENS5_IJNS4_1CILi1EEENSA_ILi2EEESB_EEEEENS5_IJNSA_ILi64EEENSA_ILi128EEESF_EEENS_6half_tENS5_IJlSB_lEEESI_SJ_NS4_8TiledMMAINS4_8MMA_AtomIJNS4_20SM100_MMA_F16BF16_SSISI_SI_fLi64ELi128ELNS4_4UMMA5MajorE0ELSO_0ELNSN_7ScaleInE0ELSP_0EEEEEENS4_6LayoutINS5_IJSB_SB_SB_EEENS5_IJNSA_ILi0EEESU_SU_EEEEENS5_IJNS4_10UnderscoreESX_SX_EEEEENS4_23SM90_TMA_LOAD_MULTICASTENS4_14ComposedLayoutINS4_7SwizzleILi3ELi4ELi3EEENS4_18smem_ptr_flag_bitsILi16EEENSS_INS5_IJNSA_ILi8EEESF_EEENS5_IJSF_SB_EEEEEEEvNS4_8identityENS4_13SM90_TMA_LOADES1A_vS1B_EENS_8epilogue10collective18CollectiveEpilogueINS1E_23Sm100TmaWarpSpecializedILi4ELi2ELi16ELb1ELb0EEEJSH_NS5_IJNSS_ISF_SB_EENSS_INSA_ILi32EEESB_EEEEESI_SJ_SI_SJ_NS1E_6fusion15FusionCallbacksIS1I_NS1N_17LinearCombinationISI_fSI_fLNS_15FloatRoundStyleE2EEESH_S1M_JEEENS4_5SM1004TMEM4LOAD26SM100_TMEM_LOAD_16dp256b4xES1C_NS11_INS12_ILi2ELi4ELi3EEES15_NSS_INS5_IJS16_S1K_EEENS5_IJS1K_SB_EEEEEEENS4_17SM75_U32x4_LDSM_NENS4_14SM90_TMA_STOREES21_NS4_17SM90_U32x4_STSM_NENS4_39AutoVectorizingCopyWithAssumedAlignmentILi128EEEEEEvvEEEEvNT_6ParamsE --------------------------
	.section	.nv.info._ZN7cutlass13device_kernelINS_4gemm6kernel13GemmUniversalIN4cute5tupleIJiiiiEEENS1_10collective13CollectiveMmaINS1_35MainloopSm100TmaUmmaWarpSpecializedILi8ELi2ELi4ENS5_IJNS4_1CILi1EEENSA_ILi2EEESB_EEEEENS5_IJNSA_ILi64EEENSA_ILi128EEESF_EEENS_6half_tENS5_IJlSB_lEEESI_SJ_NS4_8TiledMMAINS4_8MMA_AtomIJNS4_20SM100_MMA_F16BF16_SSISI_SI_fLi64ELi128ELNS4_4UMMA5MajorE0ELSO_0ELNSN_7ScaleInE0ELSP_0EEEEEENS4_6LayoutINS5_IJSB_SB_SB_EEENS5_IJNSA_ILi0EEESU_SU_EEEEENS5_IJNS4_10UnderscoreESX_SX_EEEEENS4_23SM90_TMA_LOAD_MULTICASTENS4_14ComposedLayoutINS4_7SwizzleILi3ELi4ELi3EEENS4_18smem_ptr_flag_bitsILi16EEENSS_INS5_IJNSA_ILi8EEESF_EEENS5_IJSF_SB_EEEEEEEvNS4_8identityENS4_13SM90_TMA_LOADES1A_vS1B_EENS_8epilogue10collective18CollectiveEpilogueINS1E_23Sm100TmaWarpSpecializedILi4ELi2ELi16ELb1ELb0EEEJSH_NS5_IJNSS_ISF_SB_EENSS_INSA_ILi32EEESB_EEEEESI_SJ_SI_SJ_NS1E_6fusion15FusionCallbacksIS1I_NS1N_17LinearCombinationISI_fSI_fLNS_15FloatRoundStyleE2EEESH_S1M_JEEENS4_5SM1004TMEM4LOAD26SM100_TMEM_LOAD_16dp256b4xES1C_NS11_INS12_ILi2ELi4ELi3EEES15_NSS_INS5_IJS16_S1K_EEENS5_IJS1K_SB_EEEEEEENS4_17SM75_U32x4_LDSM_NENS4_14SM90_TMA_STOREES21_NS4_17SM90_U32x4_STSM_NENS4_39AutoVectorizingCopyWithAssumedAlignmentILi128EEEEEEvvEEEEvNT_6ParamsE,"",@"SHT_CUDA_INFO"
	.sectionflags	@""
	.align	4


	//----- nvinfo : EIATTR_CUDA_API_VERSION
	.align		4
        /*0000*/ 	.byte	0x04, 0x37
        /*0002*/ 	.short	(.L_31 - .L_30)
.L_30:
        /*0004*/ 	.word	0x00000082


	//----- nvinfo : EIATTR_KPARAM_INFO
	.align		4
.L_31:
        /*0008*/ 	.byte	0x04, 0x17
        /*000a*/ 	.short	(.L_33 - .L_32)
.L_32:
        /*000c*/ 	.word	0x00000000
        /*0010*/ 	.short	0x0000
        /*0012*/ 	.short	0x0000
        /*0014*/ 	.byte	0x00, 0xf0, 0x01, 0x20


	//----- nvinfo : EIATTR_AT_ENTRY_FRAGMENTS
	.align		4
.L_33:
        /*0018*/ 	.byte	0x04, 0x4f
        /*001a*/ 	.short	(.L_35 - .L_34)


	//   ....[0]....
.L_34:
        /*001c*/ 	.word	0x00000006


	//----- nvinfo : EIATTR_RESERVED_SMEM_USED
	.align		4
.L_35:
        /*0020*/ 	.byte	0x01, 0x41
	.zero		2


	//----- nvinfo : EIATTR_SPARSE_MMA_MASK
	.align		4
        /*0024*/ 	.byte	0x03, 0x50
        /*0026*/ 	.short	0x0000


	//----- nvinfo : EIATTR_TCGEN05_1CTA_USED
	.align		4
        /*0028*/ 	.byte	0x01, 0x51
	.zero		2


	//----- nvinfo : EIATTR_MAXREG_COUNT
	.align		4
        /*002c*/ 	.byte	0x03, 0x1b
        /*002e*/ 	.short	0x00ff


	//----- nvinfo : EIATTR_NUM_BARRIERS
	.align		4
        /*0030*/ 	.byte	0x02, 0x4c
        /*0032*/ 	.byte	0x07
	.zero		1


	//----- nvinfo : EIATTR_EXTERNS
	.align		4
        /*0034*/ 	.byte	0x04, 0x0f
        /*0036*/ 	.short	(.L_37 - .L_36)


	//   ....[0]....
	.align		4
.L_36:
        /*0038*/ 	.word	index@(__assertfail)


	//----- nvinfo : EIATTR_MERCURY_ISA_VERSION
	.align		4
.L_37:
        /*003c*/ 	.byte	0x03, 0x5f
        /*003e*/ 	.short	0x0101


	//----- nvinfo : EIATTR_INT_WARP_WIDE_INSTR_OFFSETS
	.align		4
        /*0040*/ 	.byte	0x04, 0x31
        /*0042*/ 	.short	(.L_39 - .L_38)


	//   ....[0]....
.L_38:
        /*0044*/ 	.word	0x00004030


	//   ....[1]....
        /*0048*/ 	.word	0x00004060


	//   ....[2]....
        /*004c*/ 	.word	0x00004080


	//   ....[3]....
        /*0050*/ 	.word	0x00004c00


	//   ....[4]....
        /*0054*/ 	.word	0x00004c70


	//   ....[5]....
        /*0058*/ 	.word	0x00004d40


	//   ....[6]....
        /*005c*/ 	.word	0x00004dc0


	//   ....[7]....
        /*0060*/ 	.word	0x00004eb0


	//   ....[8]....
        /*0064*/ 	.word	0x00004f30


	//   ....[9]....
        /*0068*/ 	.word	0x00005010


	//   ....[10]....
        /*006c*/ 	.word	0x000050c0


	//----- nvinfo : EIATTR_COOP_GROUP_MASK_REGIDS
	.align		4
.L_39:
        /*0070*/ 	.byte	0x04, 0x29
        /*0072*/ 	.short	(.L_41 - .L_40)


	//   ....[0]....
.L_40:
        /*0074*/ 	.word	0xffffffff


	//   ....[1]....
        /*0078*/ 	.word	0xffffffff


	//   ....[2]....
        /*007c*/ 	.word	0xffffffff


	//   ....[3]....
        /*0080*/ 	.word	0xffffffff


	//   ....[4]....
        /*0084*/ 	.word	0xffffffff


	//   ....[5]....
        /*0088*/ 	.word	0xffffffff


	//   ....[6]....
        /*008c*/ 	.word	0xffffffff


	//   ....[7]....
        /*0090*/ 	.word	0xffffffff


	//   ....[8]....
        /*0094*/ 	.word	0xffffffff


	//   ....[9]....
        /*0098*/ 	.word	0xffffffff


	//   ....[10]....
        /*009c*/ 	.word	0xffffffff


	//   ....[11]....
        /*00a0*/ 	.word	0xffffffff


	//   ....[12]....
        /*00a4*/ 	.word	0xffffffff


	//   ....[13]....
        /*00a8*/ 	.word	0xffffffff


	//----- nvinfo : EIATTR_COOP_GROUP_INSTR_OFFSETS
	.align		4
.L_41:
        /*00ac*/ 	.byte	0x04, 0x28
        /*00ae*/ 	.short	(.L_43 - .L_42)


	//   ....[0]....
.L_42:
        /*00b0*/ 	.word	0x00000080


	//   ....[1]....
        /*00b4*/ 	.word	0x000004f0


	//   ....[2]....
        /*00b8*/ 	.word	0x00000750


	//   ....[3]....
        /*00bc*/ 	.word	0x000008f0


	//   ....[4]....
        /*00c0*/ 	.word	0x000009f0


	//   ....[5]....
        /*00c4*/ 	.word	0x00000b60


	//   ....[6]....
        /*00c8*/ 	.word	0x00000d00


	//   ....[7]....
        /*00cc*/ 	.word	0x00000eb0


	//   ....[8]....
        /*00d0*/ 	.word	0x000020f0


	//   ....[9]....
        /*00d4*/ 	.word	0x00003220


	//   ....[10]....
        /*00d8*/ 	.word	0x00003430


	//   ....[11]....
        /*00dc*/ 	.word	0x00003460


	//   ....[12]....
        /*00e0*/ 	.word	0x00003f10


	//   ....[13]....
        /*00e4*/ 	.word	0x00004140


	//----- nvinfo : EIATTR_VRC_CTA_INIT_COUNT
	.align		4
.L_43:
        /*00e8*/ 	.byte	0x02, 0x4a
        /*00ea*/ 	.byte	0x80
	.zero		1


	//----- nvinfo : EIATTR_SYSCALL_OFFSETS
	.align		4
        /*00ec*/ 	.byte	0x04, 0x46
        /*00ee*/ 	.short	(.L_45 - .L_44)


	//   ....[0]....
.L_44:
        /*00f0*/ 	.word	0x00005d50


	//   ....[1]....
        /*00f4*/ 	.word	0x00005e40


	//   ....[2]....
        /*00f8*/ 	.word	0x000065d0


	//   ....[3]....
        /*00fc*/ 	.word	0x00006e80


	//   ....[4]....
        /*0100*/ 	.word	0x00007710


	//   ....[5]....
        /*0104*/ 	.word	0x00007f90


	//----- nvinfo : EIATTR_MBARRIER_INSTR_OFFSETS
	.align		4
.L_45:
        /*0108*/ 	.byte	0x04, 0x39
        /*010a*/ 	.short	(.L_47 - .L_46)


	//   ....[0]....
.L_46:
        /*010c*/ 	.word	0x00000630
        /*0110*/ 	.word	0x000000ff
        /*0114*/ 	.word	0x00000000
        /*0118*/ 	.short	0x0100
        /*011a*/ 	.byte	0x04
	.zero		1


	//   ....[1]....
        /*011c*/ 	.word	0x00000640
        /*0120*/ 	.word	0x000000ff
        /*0124*/ 	.word	0x00000040
        /*0128*/ 	.short	0x0100
        /*012a*/ 	.byte	0x04
	.zero		1


	//   ....[2]....
        /*012c*/ 	.word	0x00000650
        /*0130*/ 	.word	0x000000ff
        /*0134*/ 	.word	0x00000008
        /*0138*/ 	.short	0x0100
        /*013a*/ 	.byte	0x04
	.zero		1


	//   ....[3]....
        /*013c*/ 	.word	0x00000660
        /*0140*/ 	.word	0x000000ff
        /*0144*/ 	.word	0x00000048
        /*0148*/ 	.short	0x0100
        /*014a*/ 	.byte	0x04
	.zero		1


	//   ....[4]....
        /*014c*/ 	.word	0x00000670
        /*0150*/ 	.word	0x000000ff
        /*0154*/ 	.word	0x00000010
        /*0158*/ 	.short	0x0100
        /*015a*/ 	.byte	0x04
	.zero		1


	//   ....[5]....
        /*015c*/ 	.word	0x00000680
        /*0160*/ 	.word	0x000000ff
        /*0164*/ 	.word	0x00000050
        /*0168*/ 	.short	0x0100
        /*016a*/ 	.byte	0x04
	.zero		1


	//   ....[6]....
        /*016c*/ 	.word	0x00000690
        /*0170*/ 	.word	0x000000ff
        /*0174*/ 	.word	0x00000018
        /*0178*/ 	.short	0x0100
        /*017a*/ 	.byte	0x04
	.zero		1


	//   ....[7]....
        /*017c*/ 	.word	0x000006a0
        /*0180*/ 	.word	0x000000ff
        /*0184*/ 	.word	0x00000058
        /*0188*/ 	.short	0x0100
        /*018a*/ 	.byte	0x04
	.zero		1


	//   ....[8]....
        /*018c*/ 	.word	0x000006b0
        /*0190*/ 	.word	0x000000ff
        /*0194*/ 	.word	0x00000020
        /*0198*/ 	.short	0x0100
        /*019a*/ 	.byte	0x04
	.zero		1


	//   ....[9]....
        /*019c*/ 	.word	0x000006c0
        /*01a0*/ 	.word	0x000000ff
        /*01a4*/ 	.word	0x00000060
        /*01a8*/ 	.short	0x0100
        /*01aa*/ 	.byte	0x04
	.zero		1


	//   ....[10]....
        /*01ac*/ 	.word	0x000006d0
        /*01b0*/ 	.word	0x000000ff
        /*01b4*/ 	.word	0x00000028
        /*01b8*/ 	.short	0x0100
        /*01ba*/ 	.byte	0x04
	.zero		1


	//   ....[11]....
        /*01bc*/ 	.word	0x000006e0
        /*01c0*/ 	.word	0x000000ff
        /*01c4*/ 	.word	0x00000068
        /*01c8*/ 	.short	0x0100
        /*01ca*/ 	.byte	0x04
	.zero		1


	//   ....[12]....
        /*01cc*/ 	.word	0x000006f0
        /*01d0*/ 	.word	0x000000ff
        /*01d4*/ 	.word	0x00000030
        /*01d8*/ 	.short	0x0100
        /*01da*/ 	.byte	0x04
	.zero		1


	//   ....[13]....
        /*01dc*/ 	.word	0x00000700
        /*01e0*/ 	.word	0x000000ff
        /*01e4*/ 	.word	0x00000070
        /*01e8*/ 	.short	0x0100
        /*01ea*/ 	.byte	0x04
	.zero		1


	//   ....[14]....
        /*01ec*/ 	.word	0x00000710
        /*01f0*/ 	.word	0x000000ff
        /*01f4*/ 	.word	0x00000038
        /*01f8*/ 	.short	0x0100
        /*01fa*/ 	.byte	0x04
	.zero		1


	//   ....[15]....
        /*01fc*/ 	.word	0x00000720
        /*0200*/ 	.word	0x000000ff
        /*0204*/ 	.word	0x00000078
        /*0208*/ 	.short	0x0100
        /*020a*/ 	.byte	0x04
	.zero		1


	//   ....[16]....
        /*020c*/ 	.word	0x00000860
        /*0210*/ 	.word	0x000000ff
        /*0214*/ 	.word	0x00000080
        /*0218*/ 	.short	0x0100
        /*021a*/ 	.byte	0x04
	.zero		1


	//   ....[17]....
        /*021c*/ 	.word	0x00000870
        /*0220*/ 	.word	0x000000ff
        /*0224*/ 	.word	0x000000a0
        /*0228*/ 	.short	0x0100
        /*022a*/ 	.byte	0x04
	.zero		1


	//   ....[18]....
        /*022c*/ 	.word	0x00000880
        /*0230*/ 	.word	0x000000ff
        /*0234*/ 	.word	0x00000088
        /*0238*/ 	.short	0x0100
        /*023a*/ 	.byte	0x04
	.zero		1


	//   ....[19]....
        /*023c*/ 	.word	0x00000890
        /*0240*/ 	.word	0x000000ff
        /*0244*/ 	.word	0x000000a8
        /*0248*/ 	.short	0x0100
        /*024a*/ 	.byte	0x04
	.zero		1


	//   ....[20]....
        /*024c*/ 	.word	0x000008a0
        /*0250*/ 	.word	0x000000ff
        /*0254*/ 	.word	0x00000090
        /*0258*/ 	.short	0x0100
        /*025a*/ 	.byte	0x04
	.zero		1


	//   ....[21]....
        /*025c*/ 	.word	0x000008b0
        /*0260*/ 	.word	0x000000ff
        /*0264*/ 	.word	0x000000b0
        /*0268*/ 	.short	0x0100
        /*026a*/ 	.byte	0x04
	.zero		1


	//   ....[22]....
        /*026c*/ 	.word	0x000008c0
        /*0270*/ 	.word	0x000000ff
        /*0274*/ 	.word	0x00000098
        /*0278*/ 	.short	0x0100
        /*027a*/ 	.byte	0x04
	.zero		1


	//   ....[23]....
        /*027c*/ 	.word	0x000008d0
        /*0280*/ 	.word	0x000000ff
        /*0284*/ 	.word	0x000000b8
        /*0288*/ 	.short	0x0100
        /*028a*/ 	.byte	0x04
	.zero		1


	//   ....[24]....
        /*028c*/ 	.word	0x000009c0
        /*0290*/ 	.word	0x000000ff
        /*0294*/ 	.word	0x000000c0
        /*0298*/ 	.short	0x0100
        /*029a*/ 	.byte	0x06
	.zero		1


	//   ....[25]....
        /*029c*/ 	.word	0x000009d0
        /*02a0*/ 	.word	0x000000ff
        /*02a4*/ 	.word	0x000000c8
        /*02a8*/ 	.short	0x0100
        /*02aa*/ 	.byte	0x06
	.zero		1


	//   ....[26]....
        /*02ac*/ 	.word	0x00000b10
        /*02b0*/ 	.word	0x000000ff
        /*02b4*/ 	.word	0x000000d0
        /*02b8*/ 	.short	0x0100
        /*02ba*/ 	.byte	0x06
	.zero		1


	//   ....[27]....
        /*02bc*/ 	.word	0x00000b20
        /*02c0*/ 	.word	0x000000ff
        /*02c4*/ 	.word	0x000000e0
        /*02c8*/ 	.short	0x0100
        /*02ca*/ 	.byte	0x06
	.zero		1


	//   ....[28]....
        /*02cc*/ 	.word	0x00000b30
        /*02d0*/ 	.word	0x000000ff
        /*02d4*/ 	.word	0x000000d8
        /*02d8*/ 	.short	0x0100
        /*02da*/ 	.byte	0x06
	.zero		1


	//   ....[29]....
        /*02dc*/ 	.word	0x00000b40
        /*02e0*/ 	.word	0x000000ff
        /*02e4*/ 	.word	0x000000e8
        /*02e8*/ 	.short	0x0100
        /*02ea*/ 	.byte	0x06
	.zero		1


	//   ....[30]....
        /*02ec*/ 	.word	0x00000c70
        /*02f0*/ 	.word	0x000000ff
        /*02f4*/ 	.word	0x000000f0
        /*02f8*/ 	.short	0x0100
        /*02fa*/ 	.byte	0x04
	.zero		1


	//   ....[31]....
        /*02fc*/ 	.word	0x00000c80
        /*0300*/ 	.word	0x000000ff
        /*0304*/ 	.word	0x00000110
        /*0308*/ 	.short	0x0100
        /*030a*/ 	.byte	0x04
	.zero		1


	//   ....[32]....
        /*030c*/ 	.word	0x00000c90
        /*0310*/ 	.word	0x000000ff
        /*0314*/ 	.word	0x000000f8
        /*0318*/ 	.short	0x0100
        /*031a*/ 	.byte	0x04
	.zero		1


	//   ....[33]....
        /*031c*/ 	.word	0x00000ca0
        /*0320*/ 	.word	0x000000ff
        /*0324*/ 	.word	0x00000118
        /*0328*/ 	.short	0x0100
        /*032a*/ 	.byte	0x04
	.zero		1


	//   ....[34]....
        /*032c*/ 	.word	0x00000cb0
        /*0330*/ 	.word	0x000000ff
        /*0334*/ 	.word	0x00000100
        /*0338*/ 	.short	0x0100
        /*033a*/ 	.byte	0x04
	.zero		1


	//   ....[35]....
        /*033c*/ 	.word	0x00000cc0
        /*0340*/ 	.word	0x000000ff
        /*0344*/ 	.word	0x00000120
        /*0348*/ 	.short	0x0100
        /*034a*/ 	.byte	0x04
	.zero		1


	//   ....[36]....
        /*034c*/ 	.word	0x00000cd0
        /*0350*/ 	.word	0x000000ff
        /*0354*/ 	.word	0x00000108
        /*0358*/ 	.short	0x0100
        /*035a*/ 	.byte	0x04
	.zero		1


	//   ....[37]....
        /*035c*/ 	.word	0x00000ce0
        /*0360*/ 	.word	0x000000ff
        /*0364*/ 	.word	0x00000128
        /*0368*/ 	.short	0x0100
        /*036a*/ 	.byte	0x04
	.zero		1


	//   ....[38]....
        /*036c*/ 	.word	0x00000dd0
        /*0370*/ 	.word	0x000000ff
        /*0374*/ 	.word	0x00000130
        /*0378*/ 	.short	0x0100
        /*037a*/ 	.byte	0x04
	.zero		1


	//   ....[39]....
        /*037c*/ 	.word	0x00000de0
        /*0380*/ 	.word	0x000000ff
        /*0384*/ 	.word	0x00000140
        /*0388*/ 	.short	0x0100
        /*038a*/ 	.byte	0x04
	.zero		1


	//   ....[40]....
        /*038c*/ 	.word	0x00000df0
        /*0390*/ 	.word	0x000000ff
        /*0394*/ 	.word	0x00000138
        /*0398*/ 	.short	0x0100
        /*039a*/ 	.byte	0x04
	.zero		1


	//   ....[41]....
        /*039c*/ 	.word	0x00000e00
        /*03a0*/ 	.word	0x000000ff
        /*03a4*/ 	.word	0x00000148
        /*03a8*/ 	.short	0x0100
        /*03aa*/ 	.byte	0x04
	.zero		1


	//   ....[42]....
        /*03ac*/ 	.word	0x00001990
        /*03b0*/ 	.word	0x00000000
        /*03b4*/ 	.word	0x00000140
        /*03b8*/ 	.short	0x010a
        /*03ba*/ 	.byte	0xff
	.zero		1


	//   ....[43]....
        /*03bc*/ 	.word	0x000019c0
        /*03c0*/ 	.word	0x00000000
        /*03c4*/ 	.word	0x00000130
        /*03c8*/ 	.short	0x0101
        /*03ca*/ 	.byte	0xff
	.zero		1


	//   ....[44]....
        /*03cc*/ 	.word	0x00001a70
        /*03d0*/ 	.word	0x000000ff
        /*03d4*/ 	.word	0x00000040
        /*03d8*/ 	.short	0x010a
        /*03da*/ 	.byte	0x04
	.zero		1


	//   ....[45]....
        /*03dc*/ 	.word	0x00001af0
        /*03e0*/ 	.word	0x000000ff
        /*03e4*/ 	.word	0x00000040
        /*03e8*/ 	.short	0x010a
        /*03ea*/ 	.byte	0x21
	.zero		1


	//   ....[46]....
        /*03ec*/ 	.word	0x00001c80
        /*03f0*/ 	.word	0x000000ff
        /*03f4*/ 	.word	0x00000040
        /*03f8*/ 	.short	0x010a
        /*03fa*/ 	.byte	0x08
	.zero		1


	//   ....[47]....
        /*03fc*/ 	.word	0x00001db0
        /*0400*/ 	.word	0x000000ff
        /*0404*/ 	.word	0x000000c8
        /*0408*/ 	.short	0x0101
        /*040a*/ 	.byte	0x07
	.zero		1


	//   ....[48]....
        /*040c*/ 	.word	0x00001dd0
        /*0410*/ 	.word	0x000000ff
        /*0414*/ 	.word	0x00000040
        /*0418*/ 	.short	0x010a
        /*041a*/ 	.byte	0x04
	.zero		1


	//   ....[49]....
        /*041c*/ 	.word	0x00001e50
        /*0420*/ 	.word	0x000000ff
        /*0424*/ 	.word	0x00000040
        /*0428*/ 	.short	0x010a
        /*042a*/ 	.byte	0x11
	.zero		1


	//   ....[50]....
        /*042c*/ 	.word	0x00001fe0
        /*0430*/ 	.word	0x000000ff
        /*0434*/ 	.word	0x00000040
        /*0438*/ 	.short	0x010a
        /*043a*/ 	.byte	0x06
	.zero		1


	//   ....[51]....
        /*043c*/ 	.word	0x00002120
        /*0440*/ 	.word	0x00000003
        /*0444*/ 	.word	0x000000d0
        /*0448*/ 	.short	0x010a
        /*044a*/ 	.byte	0xff
	.zero		1


	//   ....[52]....
        /*044c*/ 	.word	0x00002270
        /*0450*/ 	.word	0x00000000
        /*0454*/ 	.word	0x00000000
        /*0458*/ 	.short	0x0101
        /*045a*/ 	.byte	0xff
	.zero		1


	//   ....[53]....
        /*045c*/ 	.word	0x00002830
        /*0460*/ 	.word	0x000000ff
        /*0464*/ 	.word	0x00000000
        /*0468*/ 	.short	0x010a
        /*046a*/ 	.byte	0x04
	.zero		1


	//   ....[54]....
        /*046c*/ 	.word	0x000028c0
        /*0470*/ 	.word	0x000000ff
        /*0474*/ 	.word	0x00000000
        /*0478*/ 	.short	0x010a
        /*047a*/ 	.byte	0x05
	.zero		1


	//   ....[55]....
        /*047c*/ 	.word	0x00002950
        /*0480*/ 	.word	0x000000ff
        /*0484*/ 	.word	0x00000000
        /*0488*/ 	.short	0x010a
        /*048a*/ 	.byte	0x05
	.zero		1


	//   ....[56]....
        /*048c*/ 	.word	0x000029e0
        /*0490*/ 	.word	0x000000ff
        /*0494*/ 	.word	0x00000000
        /*0498*/ 	.short	0x010a
        /*049a*/ 	.byte	0x05
	.zero		1


	//   ....[57]....
        /*049c*/ 	.word	0x00002a70
        /*04a0*/ 	.word	0x000000ff
        /*04a4*/ 	.word	0x00000000
        /*04a8*/ 	.short	0x010a
        /*04aa*/ 	.byte	0x05
	.zero		1


	//   ....[58]....
        /*04ac*/ 	.word	0x00002b00
        /*04b0*/ 	.word	0x000000ff
        /*04b4*/ 	.word	0x00000000
        /*04b8*/ 	.short	0x010a
        /*04ba*/ 	.byte	0x05
	.zero		1


	//   ....[59]....
        /*04bc*/ 	.word	0x00002b90
        /*04c0*/ 	.word	0x000000ff
        /*04c4*/ 	.word	0x00000000
        /*04c8*/ 	.short	0x010a
        /*04ca*/ 	.byte	0x05
	.zero		1


	//   ....[60]....
        /*04cc*/ 	.word	0x00002c30
        /*04d0*/ 	.word	0x00000000
        /*04d4*/ 	.word	0x00000000
        /*04d8*/ 	.short	0x010a
        /*04da*/ 	.byte	0xff
	.zero		1


	//   ....[61]....
        /*04dc*/ 	.word	0x00002d70
        /*04e0*/ 	.word	0x00000002
        /*04e4*/ 	.word	0x00000130
        /*04e8*/ 	.short	0x010a
        /*04ea*/ 	.byte	0xff
	.zero		1


	//   ....[62]....
        /*04ec*/ 	.word	0x00002de0
        /*04f0*/ 	.word	0x00000002
        /*04f4*/ 	.word	0x00000000
        /*04f8*/ 	.short	0x0101
        /*04fa*/ 	.byte	0xff
	.zero		1


	//   ....[63]....
        /*04fc*/ 	.word	0x00002e00
        /*0500*/ 	.word	0x000000ff
        /*0504*/ 	.word	0x000000e0
        /*0508*/ 	.short	0x010a
        /*050a*/ 	.byte	0x04
	.zero		1


	//   ....[64]....
        /*050c*/ 	.word	0x00002f20
        /*0510*/ 	.word	0x00000002
        /*0514*/ 	.word	0x000000d0
        /*0518*/ 	.short	0x010a
        /*051a*/ 	.byte	0xff
	.zero		1


	//   ....[65]....
        /*051c*/ 	.word	0x00003020
        /*0520*/ 	.word	0x00000002
        /*0524*/ 	.word	0x00000000
        /*0528*/ 	.short	0x0101
        /*052a*/ 	.byte	0xff
	.zero		1


	//   ....[66]....
        /*052c*/ 	.word	0x000030b0
        /*0530*/ 	.word	0x000000ff
        /*0534*/ 	.word	0x000000e0
        /*0538*/ 	.short	0x0106
        /*053a*/ 	.byte	0x04
	.zero		1


	//   ....[67]....
        /*053c*/ 	.word	0x000030d0
        /*0540*/ 	.word	0x000000ff
        /*0544*/ 	.word	0x000000e0
        /*0548*/ 	.short	0x010a
        /*054a*/ 	.byte	0x04
	.zero		1


	//   ....[68]....
        /*054c*/ 	.word	0x00003160
        /*0550*/ 	.word	0x000000ff
        /*0554*/ 	.word	0x000000e0
        /*0558*/ 	.short	0x0106
        /*055a*/ 	.byte	0x07
	.zero		1


	//   ....[69]....
        /*055c*/ 	.word	0x000031a0
        /*0560*/ 	.word	0x00000000
        /*0564*/ 	.word	0x000000e0
        /*0568*/ 	.short	0x010a
        /*056a*/ 	.byte	0xff
	.zero		1


	//   ....[70]....
        /*056c*/ 	.word	0x00003700
        /*0570*/ 	.word	0x00000000
        /*0574*/ 	.word	0x000000d0
        /*0578*/ 	.short	0x010a
        /*057a*/ 	.byte	0xff
	.zero		1


	//   ....[71]....
        /*057c*/ 	.word	0x00003800
        /*0580*/ 	.word	0x00000003
        /*0584*/ 	.word	0x00000000
        /*0588*/ 	.short	0x0101
        /*058a*/ 	.byte	0xff
	.zero		1


	//   ....[72]....
        /*058c*/ 	.word	0x00003810
        /*0590*/ 	.word	0x000000ff
        /*0594*/ 	.word	0x00000000
        /*0598*/ 	.short	0x010a
        /*059a*/ 	.byte	0x04
	.zero		1


	//   ....[73]....
        /*059c*/ 	.word	0x00003890
        /*05a0*/ 	.word	0x000000ff
        /*05a4*/ 	.word	0x00000110
        /*05a8*/ 	.short	0x010a
        /*05aa*/ 	.byte	0x1f
	.zero		1


	//   ....[74]....
        /*05ac*/ 	.word	0x00003970
        /*05b0*/ 	.word	0x000000ff
        /*05b4*/ 	.word	0x00000000
        /*05b8*/ 	.short	0x010a
        /*05ba*/ 	.byte	0x05
	.zero		1


	//   ....[75]....
        /*05bc*/ 	.word	0x00003ab0
        /*05c0*/ 	.word	0x000000ff
        /*05c4*/ 	.word	0x00000000
        /*05c8*/ 	.short	0x010a
        /*05ca*/ 	.byte	0x04
	.zero		1


	//   ....[76]....
        /*05cc*/ 	.word	0x00003d40
        /*05d0*/ 	.word	0x000000ff
        /*05d4*/ 	.word	0x00000000
        /*05d8*/ 	.short	0x010a
        /*05da*/ 	.byte	0x04
	.zero		1


	//   ....[77]....
        /*05dc*/ 	.word	0x00003dd0
        /*05e0*/ 	.word	0x000000ff
        /*05e4*/ 	.word	0x00000000
        /*05e8*/ 	.short	0x010a
        /*05ea*/ 	.byte	0x05
	.zero		1


	//   ....[78]....
        /*05ec*/ 	.word	0x00003e60
        /*05f0*/ 	.word	0x000000ff
        /*05f4*/ 	.word	0x00000000
        /*05f8*/ 	.short	0x010a
        /*05fa*/ 	.byte	0x05
	.zero		1


	//   ....[79]....
        /*05fc*/ 	.word	0x00003ef0
        /*0600*/ 	.word	0x000000ff
        /*0604*/ 	.word	0x00000000
        /*0608*/ 	.short	0x010a
        /*060a*/ 	.byte	0x04
	.zero		1


	//   ....[80]....
        /*060c*/ 	.word	0x00004400
        /*0610*/ 	.word	0x0000000c
        /*0614*/ 	.word	0x000000d0
        /*0618*/ 	.short	0x010a
        /*061a*/ 	.byte	0xff
	.zero		1


	//   ....[81]....
        /*061c*/ 	.word	0x00004570
        /*0620*/ 	.word	0x00000000
        /*0624*/ 	.word	0x00000000
        /*0628*/ 	.short	0x0101
        /*062a*/ 	.byte	0xff
	.zero		1


	//   ....[82]....
        /*062c*/ 	.word	0x00004a00
        /*0630*/ 	.word	0x000000ff
        /*0634*/ 	.word	0x000000c8
        /*0638*/ 	.short	0x010a
        /*063a*/ 	.byte	0x15
	.zero		1


	//   ....[83]....
        /*063c*/ 	.word	0x00004b80
        /*0640*/ 	.word	0x000000ff
        /*0644*/ 	.word	0x000000a0
        /*0648*/ 	.short	0x010a
        /*064a*/ 	.byte	0x15
	.zero		1


	//   ....[84]....
        /*064c*/ 	.word	0x00004cf0
        /*0650*/ 	.word	0x000000ff
        /*0654*/ 	.word	0x00000080
        /*0658*/ 	.short	0x010b
        /*065a*/ 	.byte	0x15
	.zero		1


	//   ....[85]....
        /*065c*/ 	.word	0x00004d00
        /*0660*/ 	.word	0x000000ff
        /*0664*/ 	.word	0x00000000
        /*0668*/ 	.short	0x0101
        /*066a*/ 	.byte	0x28
	.zero		1


	//   ....[86]....
        /*066c*/ 	.word	0x00004d10
        /*0670*/ 	.word	0x000000ff
        /*0674*/ 	.word	0x000000a8
        /*0678*/ 	.short	0x010a
        /*067a*/ 	.byte	0x15
	.zero		1


	//   ....[87]....
        /*067c*/ 	.word	0x00004e60
        /*0680*/ 	.word	0x000000ff
        /*0684*/ 	.word	0x00000088
        /*0688*/ 	.short	0x010b
        /*068a*/ 	.byte	0x15
	.zero		1


	//   ....[88]....
        /*068c*/ 	.word	0x00004e70
        /*0690*/ 	.word	0x000000ff
        /*0694*/ 	.word	0x00000000
        /*0698*/ 	.short	0x0101
        /*069a*/ 	.byte	0x27
	.zero		1


	//   ....[89]....
        /*069c*/ 	.word	0x00004e80
        /*06a0*/ 	.word	0x000000ff
        /*06a4*/ 	.word	0x000000b0
        /*06a8*/ 	.short	0x010a
        /*06aa*/ 	.byte	0x15
	.zero		1


	//   ....[90]....
        /*06ac*/ 	.word	0x00004fc0
        /*06b0*/ 	.word	0x000000ff
        /*06b4*/ 	.word	0x00000090
        /*06b8*/ 	.short	0x010b
        /*06ba*/ 	.byte	0x15
	.zero		1


	//   ....[91]....
        /*06bc*/ 	.word	0x00004fd0
        /*06c0*/ 	.word	0x000000ff
        /*06c4*/ 	.word	0x00000000
        /*06c8*/ 	.short	0x0101
        /*06ca*/ 	.byte	0x26
	.zero		1


	//   ....[92]....
        /*06cc*/ 	.word	0x00004fe0
        /*06d0*/ 	.word	0x000000ff
        /*06d4*/ 	.word	0x000000b8
        /*06d8*/ 	.short	0x010a
        /*06da*/ 	.byte	0x15
	.zero		1


	//   ....[93]....
        /*06dc*/ 	.word	0x000051e0
        /*06e0*/ 	.word	0x000000ff
        /*06e4*/ 	.word	0x00000098
        /*06e8*/ 	.short	0x010b
        /*06ea*/ 	.byte	0x15
	.zero		1


	//   ....[94]....
        /*06ec*/ 	.word	0x000051f0
        /*06f0*/ 	.word	0x000000ff
        /*06f4*/ 	.word	0x00000000
        /*06f8*/ 	.short	0x0101
        /*06fa*/ 	.byte	0x25
	.zero		1


	//   ....[95]....
        /*06fc*/ 	.word	0x00005220
        /*0700*/ 	.word	0x000000ff
        /*0704*/ 	.word	0x000000a0
        /*0708*/ 	.short	0x010a
        /*070a*/ 	.byte	0x15
	.zero		1


	//   ....[96]....
        /*070c*/ 	.word	0x00005240
        /*0710*/ 	.word	0x000000ff
        /*0714*/ 	.word	0x000000a8
        /*0718*/ 	.short	0x010a
        /*071a*/ 	.byte	0x15
	.zero		1


	//   ....[97]....
        /*071c*/ 	.word	0x00005260
        /*0720*/ 	.word	0x000000ff
        /*0724*/ 	.word	0x000000b0
        /*0728*/ 	.short	0x010a
        /*072a*/ 	.byte	0x15
	.zero		1


	//   ....[98]....
        /*072c*/ 	.word	0x000052a0
        /*0730*/ 	.word	0x00000000
        /*0734*/ 	.word	0x000000b8
        /*0738*/ 	.short	0x010a
        /*073a*/ 	.byte	0xff
	.zero		1


	//   ....[99]....
        /*073c*/ 	.word	0x000055e0
        /*0740*/ 	.word	0x00000003
        /*0744*/ 	.word	0x000000d0
        /*0748*/ 	.short	0x010a
        /*074a*/ 	.byte	0xff
	.zero		1


	//   ....[100]....
        /*074c*/ 	.word	0x00005760
        /*0750*/ 	.word	0x00000000
        /*0754*/ 	.word	0x00000000
        /*0758*/ 	.short	0x0101
        /*075a*/ 	.byte	0xff
	.zero		1


	//   ....[101]....
        /*075c*/ 	.word	0x00006280
        /*0760*/ 	.word	0x000000ff
        /*0764*/ 	.word	0x00000080
        /*0768*/ 	.short	0x010a
        /*076a*/ 	.byte	0x2c
	.zero		1


	//   ....[102]....
        /*076c*/ 	.word	0x000062c0
        /*0770*/ 	.word	0x0000001a
        /*0774*/ 	.word	0x000000f0
        /*0778*/ 	.short	0x010a
        /*077a*/ 	.byte	0xff
	.zero		1


	//   ....[103]....
        /*077c*/ 	.word	0x000063d0
        /*0780*/ 	.word	0x000000ff
        /*0784*/ 	.word	0x00000080
        /*0788*/ 	.short	0x010a
        /*078a*/ 	.byte	0x2c
	.zero		1


	//   ....[104]....
        /*078c*/ 	.word	0x000064b0
        /*0790*/ 	.word	0x0000001a
        /*0794*/ 	.word	0x000000f0
        /*0798*/ 	.short	0x010a
        /*079a*/ 	.byte	0xff
	.zero		1


	//   ....[105]....
        /*079c*/ 	.word	0x00006be0
        /*07a0*/ 	.word	0x00000000
        /*07a4*/ 	.word	0x00000000
        /*07a8*/ 	.short	0x0101
        /*07aa*/ 	.byte	0xff
	.zero		1


	//   ....[106]....
        /*07ac*/ 	.word	0x00006bf0
        /*07b0*/ 	.word	0x00000004
        /*07b4*/ 	.word	0x00000080
        /*07b8*/ 	.short	0x010a
        /*07ba*/ 	.byte	0xff
	.zero		1


	//   ....[107]....
        /*07bc*/ 	.word	0x00006cb0
        /*07c0*/ 	.word	0x00000004
        /*07c4*/ 	.word	0x00000080
        /*07c8*/ 	.short	0x010a
        /*07ca*/ 	.byte	0xff
	.zero		1


	//   ....[108]....
        /*07cc*/ 	.word	0x00007470
        /*07d0*/ 	.word	0x00000000
        /*07d4*/ 	.word	0x00000000
        /*07d8*/ 	.short	0x0101
        /*07da*/ 	.byte	0xff
	.zero		1


	//   ....[109]....
        /*07dc*/ 	.word	0x00007490
        /*07e0*/ 	.word	0x00000002
        /*07e4*/ 	.word	0x00000080
        /*07e8*/ 	.short	0x010a
        /*07ea*/ 	.byte	0xff
	.zero		1


	//   ....[110]....
        /*07ec*/ 	.word	0x00007540
        /*07f0*/ 	.word	0x00000002
        /*07f4*/ 	.word	0x00000080
        /*07f8*/ 	.short	0x010a
        /*07fa*/ 	.byte	0xff
	.zero		1


	//   ....[111]....
        /*07fc*/ 	.word	0x00007cf0
        /*0800*/ 	.word	0x00000000
        /*0804*/ 	.word	0x00000000
        /*0808*/ 	.short	0x0101
        /*080a*/ 	.byte	0xff
	.zero		1


	//   ....[112]....
        /*080c*/ 	.word	0x00007d10
        /*0810*/ 	.word	0x00000003
        /*0814*/ 	.word	0x00000080
        /*0818*/ 	.short	0x010a
        /*081a*/ 	.byte	0xff
	.zero		1


	//   ....[113]....
        /*081c*/ 	.word	0x00007dc0
        /*0820*/ 	.word	0x00000003
        /*0824*/ 	.word	0x00000080
        /*0828*/ 	.short	0x010a
        /*082a*/ 	.byte	0xff
	.zero		1


	//   ....[114]....
        /*082c*/ 	.word	0x000081d0
        /*0830*/ 	.word	0x000000ff
        /*0834*/ 	.word	0x00000000
        /*0838*/ 	.short	0x0101
        /*083a*/ 	.byte	0x04
	.zero		1


	//   ....[115]....
        /*083c*/ 	.word	0x000085e0
        /*0840*/ 	.word	0x00000000
        /*0844*/ 	.word	0x00000000
        /*0848*/ 	.short	0x0101
        /*084a*/ 	.byte	0xff
	.zero		1


	//   ....[116]....
        /*084c*/ 	.word	0x00008890
        /*0850*/ 	.word	0x000000ff
        /*0854*/ 	.word	0x00000000
        /*0858*/ 	.short	0x0101
        /*085a*/ 	.byte	0x04
	.zero		1


	//   ....[117]....
        /*085c*/ 	.word	0x000088b0
        /*0860*/ 	.word	0x00000000
        /*0864*/ 	.word	0x00000140
        /*0868*/ 	.short	0x010a
        /*086a*/ 	.byte	0xff
	.zero		1


	//   ....[118]....
        /*086c*/ 	.word	0x00008910
        /*0870*/ 	.word	0x00000000
        /*0874*/ 	.word	0x00000040
        /*0878*/ 	.short	0x010a
        /*087a*/ 	.byte	0xff
	.zero		1


	//   ....[119]....
        /*087c*/ 	.word	0x00008970
        /*0880*/ 	.word	0x00000000
        /*0884*/ 	.word	0x00000040
        /*0888*/ 	.short	0x010a
        /*088a*/ 	.byte	0xff
	.zero		1


	//   ....[120]....
        /*088c*/ 	.word	0x000089c0
        /*0890*/ 	.word	0x00000003
        /*0894*/ 	.word	0x000000d0
        /*0898*/ 	.short	0x010a
        /*089a*/ 	.byte	0xff
	.zero		1


	//   ....[121]....
        /*089c*/ 	.word	0x00008a20
        /*08a0*/ 	.word	0x00000000
        /*08a4*/ 	.word	0x00000000
        /*08a8*/ 	.short	0x010a
        /*08aa*/ 	.byte	0xff
	.zero		1


	//   ....[122]....
        /*08ac*/ 	.word	0x00008a80
        /*08b0*/ 	.word	0x00000000
        /*08b4*/ 	.word	0x00000000
        /*08b8*/ 	.short	0x010a
        /*08ba*/ 	.byte	0xff
	.zero		1


	//   ....[123]....
        /*08bc*/ 	.word	0x00008ae0
        /*08c0*/ 	.word	0x00000000
        /*08c4*/ 	.word	0x00000000
        /*08c8*/ 	.short	0x010a
        /*08ca*/ 	.byte	0xff
	.zero		1


	//   ....[124]....
        /*08cc*/ 	.word	0x00008b40
        /*08d0*/ 	.word	0x00000000
        /*08d4*/ 	.word	0x00000000
        /*08d8*/ 	.short	0x010a
        /*08da*/ 	.byte	0xff
	.zero		1


	//   ....[125]....
        /*08dc*/ 	.word	0x00008ba0
        /*08e0*/ 	.word	0x00000000
        /*08e4*/ 	.word	0x00000000
        /*08e8*/ 	.short	0x010a
        /*08ea*/ 	.byte	0xff
	.zero		1


	//   ....[126]....
        /*08ec*/ 	.word	0x00008c00
        /*08f0*/ 	.word	0x00000000
        /*08f4*/ 	.word	0x00000000
        /*08f8*/ 	.short	0x010a
        /*08fa*/ 	.byte	0xff
	.zero		1


	//   ....[127]....
        /*08fc*/ 	.word	0x00008c60
        /*0900*/ 	.word	0x00000000
        /*0904*/ 	.word	0x00000000
        /*0908*/ 	.short	0x010a
        /*090a*/ 	.byte	0xff
	.zero		1


	//   ....[128]....
        /*090c*/ 	.word	0x00008cb0
        /*0910*/ 	.word	0x00000002
        /*0914*/ 	.word	0x00000130
        /*0918*/ 	.short	0x010a
        /*091a*/ 	.byte	0xff
	.zero		1


	//   ....[129]....
        /*091c*/ 	.word	0x00008d10
        /*0920*/ 	.word	0x00000002
        /*0924*/ 	.word	0x000000e0
        /*0928*/ 	.short	0x010a
        /*092a*/ 	.byte	0xff
	.zero		1


	//   ....[130]....
        /*092c*/ 	.word	0x00008d60
        /*0930*/ 	.word	0x00000002
        /*0934*/ 	.word	0x000000d0
        /*0938*/ 	.short	0x010a
        /*093a*/ 	.byte	0xff
	.zero		1


	//   ....[131]....
        /*093c*/ 	.word	0x00008dc0
        /*0940*/ 	.word	0x00000000
        /*0944*/ 	.word	0x000000e0
        /*0948*/ 	.short	0x010a
        /*094a*/ 	.byte	0xff
	.zero		1


	//   ....[132]....
        /*094c*/ 	.word	0x00008e10
        /*0950*/ 	.word	0x00000000
        /*0954*/ 	.word	0x000000d0
        /*0958*/ 	.short	0x010a
        /*095a*/ 	.byte	0xff
	.zero		1


	//   ....[133]....
        /*095c*/ 	.word	0x00008e70
        /*0960*/ 	.word	0x00000002
        /*0964*/ 	.word	0x00000110
        /*0968*/ 	.short	0x010a
        /*096a*/ 	.byte	0xff
	.zero		1


	//   ....[134]....
        /*096c*/ 	.word	0x00008ed0
        /*0970*/ 	.word	0x00000000
        /*0974*/ 	.word	0x00000000
        /*0978*/ 	.short	0x010a
        /*097a*/ 	.byte	0xff
	.zero		1


	//   ....[135]....
        /*097c*/ 	.word	0x00008f30
        /*0980*/ 	.word	0x00000000
        /*0984*/ 	.word	0x00000000
        /*0988*/ 	.short	0x010a
        /*098a*/ 	.byte	0xff
	.zero		1


	//   ....[136]....
        /*098c*/ 	.word	0x00008f90
        /*0990*/ 	.word	0x00000000
        /*0994*/ 	.word	0x00000000
        /*0998*/ 	.short	0x010a
        /*099a*/ 	.byte	0xff
	.zero		1


	//   ....[137]....
        /*099c*/ 	.word	0x00008ff0
        /*09a0*/ 	.word	0x00000000
        /*09a4*/ 	.word	0x00000000
        /*09a8*/ 	.short	0x010a
        /*09aa*/ 	.byte	0xff
	.zero		1


	//   ....[138]....
        /*09ac*/ 	.word	0x00009050
        /*09b0*/ 	.word	0x00000000
        /*09b4*/ 	.word	0x00000000
        /*09b8*/ 	.short	0x010a
        /*09ba*/ 	.byte	0xff
	.zero		1


	//   ....[139]....
        /*09bc*/ 	.word	0x000090a0
        /*09c0*/ 	.word	0x0000000c
        /*09c4*/ 	.word	0x000000d0
        /*09c8*/ 	.short	0x010a
        /*09ca*/ 	.byte	0xff
	.zero		1


	//   ....[140]....
        /*09cc*/ 	.word	0x00009100
        /*09d0*/ 	.word	0x00000000
        /*09d4*/ 	.word	0x000000c8
        /*09d8*/ 	.short	0x010a
        /*09da*/ 	.byte	0xff
	.zero		1


	//   ....[141]....
        /*09dc*/ 	.word	0x00009160
        /*09e0*/ 	.word	0x00000000
        /*09e4*/ 	.word	0x000000a0
        /*09e8*/ 	.short	0x010a
        /*09ea*/ 	.byte	0xff
	.zero		1


	//   ....[142]....
        /*09ec*/ 	.word	0x000091c0
        /*09f0*/ 	.word	0x00000000
        /*09f4*/ 	.word	0x000000a8
        /*09f8*/ 	.short	0x010a
        /*09fa*/ 	.byte	0xff
	.zero		1


	//   ....[143]....
        /*09fc*/ 	.word	0x00009220
        /*0a00*/ 	.word	0x00000000
        /*0a04*/ 	.word	0x000000b0
        /*0a08*/ 	.short	0x010a
        /*0a0a*/ 	.byte	0xff
	.zero		1


	//   ....[144]....
        /*0a0c*/ 	.word	0x00009280
        /*0a10*/ 	.word	0x00000000
        /*0a14*/ 	.word	0x000000b8
        /*0a18*/ 	.short	0x010a
        /*0a1a*/ 	.byte	0xff
	.zero		1


	//   ....[145]....
        /*0a1c*/ 	.word	0x000092e0
        /*0a20*/ 	.word	0x00000000
        /*0a24*/ 	.word	0x000000a0
        /*0a28*/ 	.short	0x010a
        /*0a2a*/ 	.byte	0xff
	.zero		1


	//   ....[146]....
        /*0a2c*/ 	.word	0x00009340
        /*0a30*/ 	.word	0x00000000
        /*0a34*/ 	.word	0x000000a8
        /*0a38*/ 	.short	0x010a
        /*0a3a*/ 	.byte	0xff
	.zero		1


	//   ....[147]....
        /*0a3c*/ 	.word	0x000093a0
        /*0a40*/ 	.word	0x00000000
        /*0a44*/ 	.word	0x000000b0
        /*0a48*/ 	.short	0x010a
        /*0a4a*/ 	.byte	0xff
	.zero		1


	//   ....[148]....
        /*0a4c*/ 	.word	0x000093f0
        /*0a50*/ 	.word	0x00000003
        /*0a54*/ 	.word	0x000000d0
        /*0a58*/ 	.short	0x010a
        /*0a5a*/ 	.byte	0xff
	.zero		1


	//   ....[149]....
        /*0a5c*/ 	.word	0x00009450
        /*0a60*/ 	.word	0x00000000
        /*0a64*/ 	.word	0x00000080
        /*0a68*/ 	.short	0x010a
        /*0a6a*/ 	.byte	0xff
	.zero		1


	//   ....[150]....
        /*0a6c*/ 	.word	0x000094a0
        /*0a70*/ 	.word	0x0000001a
        /*0a74*/ 	.word	0x000000f0
        /*0a78*/ 	.short	0x010a
        /*0a7a*/ 	.byte	0xff
	.zero		1


	//   ....[151]....
        /*0a7c*/ 	.word	0x000094f0
        /*0a80*/ 	.word	0x00000004
        /*0a84*/ 	.word	0x00000080
        /*0a88*/ 	.short	0x010a
        /*0a8a*/ 	.byte	0xff
	.zero		1


	//   ....[152]....
        /*0a8c*/ 	.word	0x00009540
        /*0a90*/ 	.word	0x00000002
        /*0a94*/ 	.word	0x00000080
        /*0a98*/ 	.short	0x010a
        /*0a9a*/ 	.byte	0xff
	.zero		1


	//   ....[153]....
        /*0a9c*/ 	.word	0x00009590
        /*0aa0*/ 	.word	0x00000003
        /*0aa4*/ 	.word	0x00000080
        /*0aa8*/ 	.short	0x010a
        /*0aaa*/ 	.byte	0xff
	.zero		1


	//----- nvinfo : EIATTR_NUM_MBARRIERS
	.align		4
.L_47:
        /*0aac*/ 	.byte	0x03, 0x38
        /*0aae*/ 	.short	0x002a


	//----- nvinfo : EIATTR_EXIT_INSTR_OFFSETS
	.align		4
        /*0ab0*/ 	.byte	0x04, 0x1c
        /*0ab2*/ 	.short	(.L_49 - .L_48)


	//   ....[0]....
.L_48:
        /*0ab4*/ 	.word	0x00002c60


	//   ....[1]....
        /*0ab8*/ 	.word	0x00003170


	//   ....[2]....
        /*0abc*/ 	.word	0x000031d0


	//   ....[3]....
        /*0ac0*/ 	.word	0x00004150


	//   ....[4]....
        /*0ac4*/ 	.word	0x000052d0


	//   ....[5]....
        /*0ac8*/ 	.word	0x00005310


	//   ....[6]....
        /*0acc*/ 	.word	0x00008770


	//   ....[7]....
        /*0ad0*/ 	.word	0x000087f0


	//   ....[8]....
        /*0ad4*/ 	.word	0x00008820


	//   ....[9]....
        /*0ad8*/ 	.word	0x000088a0


	//----- nvinfo : EIATTR_MAX_THREADS
	.align		4
.L_49:
        /*0adc*/ 	.byte	0x04, 0x05
        /*0ade*/ 	.short	(.L_51 - .L_50)
.L_50:
        /*0ae0*/ 	.word	0x00000100
        /*0ae4*/ 	.word	0x00000001
        /*0ae8*/ 	.word	0x00000001


	//----- nvinfo : EIATTR_CRS_STACK_SIZE
	.align		4
.L_51:
        /*0aec*/ 	.byte	0x04, 0x1e
        /*0aee*/ 	.short	(.L_53 - .L_52)
.L_52:
        /*0af0*/ 	.word	0x00000000


	//----- nvinfo : EIATTR_CBANK_PARAM_SIZE
	.align		4
.L_53:
        /*0af4*/ 	.byte	0x03, 0x19
        /*0af6*/ 	.short	0x0800


	//----- nvinfo : EIATTR_PARAM_CBANK
	.align		4
        /*0af8*/ 	.byte	0x04, 0x0a
        /*0afa*/ 	.short	(.L_55 - .L_54)
	.align		4
.L_54:
        /*0afc*/ 	.word	index@(.nv.constant0._ZN7cutlass13device_kernelINS_4gemm6kernel13GemmUniversalIN4cute5tupleIJiiiiEEENS1_10collective13CollectiveMmaINS1_35MainloopSm100TmaUmmaWarpSpecializedILi8ELi2ELi4ENS5_IJNS4_1CILi1EEENSA_ILi2EEESB_EEEEENS5_IJNSA_ILi64EEENSA_ILi128EEESF_EEENS_6half_tENS5_IJlSB_lEEESI_SJ_NS4_8TiledMMAINS4_8MMA_AtomIJNS4_20SM100_MMA_F16BF16_SSISI_SI_fLi64ELi128ELNS4_4UMMA5MajorE0ELSO_0ELNSN_7ScaleInE0ELSP_0EEEEEENS4_6LayoutINS5_IJSB_SB_SB_EEENS5_IJNSA_ILi0EEESU_SU_EEEEENS5_IJNS4_10UnderscoreESX_SX_EEEEENS4_23SM90_TMA_LOAD_MULTICASTENS4_14ComposedLayoutINS4_7SwizzleILi3ELi4ELi3EEENS4_18smem_ptr_flag_bitsILi16EEENSS_INS5_IJNSA_ILi8EEESF_EEENS5_IJSF_SB_EEEEEEEvNS4_8identityENS4_13SM90_TMA_LOADES1A_vS1B_EENS_8epilogue10collective18CollectiveEpilogueINS1E_23Sm100TmaWarpSpecializedILi4ELi2ELi16ELb1ELb0EEEJSH_NS5_IJNSS_ISF_SB_EENSS_INSA_ILi32EEESB_EEEEESI_SJ_SI_SJ_NS1E_6fusion15FusionCallbacksIS1I_NS1N_17LinearCombinationISI_fSI_fLNS_15FloatRoundStyleE2EEESH_S1M_JEEENS4_5SM1004TMEM4LOAD26SM100_TMEM_LOAD_16dp256b4xES1C_NS11_INS12_ILi2ELi4ELi3EEES15_NSS_INS5_IJS16_S1K_EEENS5_IJS1K_SB_EEEEEEENS4_17SM75_U32x4_LDSM_NENS4_14SM90_TMA_STOREES21_NS4_17SM90_U32x4_STSM_NENS4_39AutoVectorizingCopyWithAssumedAlignmentILi128EEEEEEvvEEEEvNT_6ParamsE)
        /*0b00*/ 	.short	0x0380
        /*0b02*/ 	.short	0x0800


	//----- nvinfo : EIATTR_SW_WAR
	.align		4
.L_55:
        /*0b04*/ 	.byte	0x04, 0x36
        /*0b06*/ 	.short	(.L_57 - .L_56)
.L_56:
        /*0b08*/ 	.word	0x00000008
.L_57:


//--------------------- .nv.callgraph             --------------------------
	.section	.nv.callgraph,"",@"SHT_CUDA_CALLGRAPH"
	.align	4
	.sectionentsize	8
	.align		4
        /*0000*/ 	.word	0x00000000
	.align		4
        /*0004*/ 	.word	0xffffffff
	.align		4
        /*0008*/ 	.word	index@(_ZN7cutlass13device_kernelINS_4gemm6kernel13GemmUniversalIN4cute5tupleIJiiiiEEENS1_10collective13CollectiveMmaINS1_35MainloopSm100TmaUmmaWarpSpecializedILi8ELi2ELi4ENS5_IJNS4_1CILi1EEENSA_ILi2EEESB_EEEEENS5_IJNSA_ILi64EEENSA_ILi128EEESF_EEENS_6half_tENS5_IJlSB_lEEESI_SJ_NS4_8TiledMMAINS4_8MMA_AtomIJNS4_20SM100_MMA_F16BF16_SSISI_SI_fLi64ELi128ELNS4_4UMMA5MajorE0ELSO_0ELNSN_7ScaleInE0ELSP_0EEEEEENS4_6LayoutINS5_IJSB_SB_SB_EEENS5_IJNSA_ILi0EEESU_SU_EEEEENS5_IJNS4_10UnderscoreESX_SX_EEEEENS4_23SM90_TMA_LOAD_MULTICASTENS4_14ComposedLayoutINS4_7SwizzleILi3ELi4ELi3EEENS4_18smem_ptr_flag_bitsILi16EEENSS_INS5_IJNSA_ILi8EEESF_EEENS5_IJSF_SB_EEEEEEEvNS4_8identityENS4_13SM90_TMA_LOADES1A_vS1B_EENS_8epilogue10collective18CollectiveEpilogueINS1E_23Sm100TmaWarpSpecializedILi4ELi2ELi16ELb1ELb0EEEJSH_NS5_IJNSS_ISF_SB_EENSS_INSA_ILi32EEESB_EEEEESI_SJ_SI_SJ_NS1E_6fusion15FusionCallbacksIS1I_NS1N_17LinearCombinationISI_fSI_fLNS_15FloatRoundStyleE2EEESH_S1M_JEEENS4_5SM1004TMEM4LOAD26SM100_TMEM_LOAD_16dp256b4xES1C_NS11_INS12_ILi2ELi4ELi3EEES15_NSS_INS5_IJS16_S1K_EEENS5_IJS1K_SB_EEEEEEENS4_17SM75_U32x4_LDSM_NENS4_14SM90_TMA_STOREES21_NS4_17SM90_U32x4_STSM_NENS4_39AutoVectorizingCopyWithAssumedAlignmentILi128EEEEEEvvEEEEvNT_6ParamsE)
	.align		4
        /*000c*/ 	.word	index@(__assertfail)
	.align		4
        /*0010*/ 	.word	0x00000000
	.align		4
        /*0014*/ 	.word	0xfffffffe
	.align		4
        /*0018*/ 	.word	0x00000000
	.align		4
        /*001c*/ 	.word	0xfffffffd
	.align		4
        /*0020*/ 	.word	0x00000000
	.align		4
        /*0024*/ 	.word	0xfffffffc


//--------------------- .nv.constant4             --------------------------
	.section	.nv.constant4,"a",@progbits
	.align	8
	.align		8
.nv.constant4:
        /*0000*/ 	.dword	__assertfail
	.align		8
        /*0008*/ 	.dword	__unnamed_1
	.align		8
        /*0010*/ 	.dword	__unnamed_2
	.align		8
        /*0018*/ 	.dword	_ZN40_INTERNAL_4b1318e4_4_k_cu_c81a582e_261714cuda3std3__45__cpo5beginE
	.align		8
        /*0020*/ 	.dword	_ZN40_INTERNAL_4b1318e4_4_k_cu_c81a582e_261714cuda3std3__45__cpo3endE
	.align		8
        /*0028*/ 	.dword	_ZN40_INTERNAL_4b1318e4_4_k_cu_c81a582e_261714cuda3std3__45__cpo6cbeginE
	.align		8
        /*0030*/ 	.dword	_ZN40_INTERNAL_4b1318e4_4_k_cu_c81a582e_261714cuda3std3__45__cpo4cendE
	.align		8
        /*0038*/ 	.dword	_ZN40_INTERNAL_4b1318e4_4_k_cu_c81a582e_261714cuda3std3__442_GLOBAL__N__4b1318e4_4_k_cu_c81a582e_261716ignoreE
	.align		8
        /*0040*/ 	.dword	_ZN40_INTERNAL_4b1318e4_4_k_cu_c81a582e_261714cuda3std3__419piecewise_constructE
	.align		8
        /*0048*/ 	.dword	_ZN40_INTERNAL_4b1318e4_4_k_cu_c81a582e_261714cuda3std3__48in_placeE
	.align		8
        /*0050*/ 	.dword	_ZN40_INTERNAL_4b1318e4_4_k_cu_c81a582e_261714cuda3std6ranges3__45__cpo4swapE
	.align		8
        /*0058*/ 	.dword	_ZN40_INTERNAL_4b1318e4_4_k_cu_c81a582e_261714cuda3std6ranges3__45__cpo9iter_moveE
	.align		8
        /*0060*/ 	.dword	_ZN40_INTERNAL_4b1318e4_4_k_cu_c81a582e_261714cute7productE
	.align		8
        /*0068*/ 	.dword	_ZN40_INTERNAL_4b1318e4_4_k_cu_c81a582e_261714cute1_E
	.align		8
        /*0070*/ 	.dword	$str$25
	.align		8
        /*0078*/ 	.dword	$str$26
	.align		8
        /*0080*/ 	.dword	$str$27
	.align		8
        /*0088*/ 	.dword	$str$28


//--------------------- .text._ZN7cutlass13device_kernelINS_4gemm6kernel13GemmUniversalIN4cute5tupleIJiiiiEEENS1_10collective13CollectiveMmaINS1_35MainloopSm100TmaUmmaWarpSpecializedILi8ELi2ELi4ENS5_IJNS4_1CILi1EEENSA_ILi2EEESB_EEEEENS5_IJNSA_ILi64EEENSA_ILi128EEESF_EEENS_6half_tENS5_IJlSB_lEEESI_SJ_NS4_8TiledMMAINS4_8MMA_AtomIJNS4_20SM100_MMA_F16BF16_SSISI_SI_fLi64ELi128ELNS4_4UMMA5MajorE0ELSO_0ELNSN_7ScaleInE0ELSP_0EEEEEENS4_6LayoutINS5_IJSB_SB_SB_EEENS5_IJNSA_ILi0EEESU_SU_EEEEENS5_IJNS4_10UnderscoreESX_SX_EEEEENS4_23SM90_TMA_LOAD_MULTICASTENS4_14ComposedLayoutINS4_7SwizzleILi3ELi4ELi3EEENS4_18smem_ptr_flag_bitsILi16EEENSS_INS5_IJNSA_ILi8EEESF_EEENS5_IJSF_SB_EEEEEEEvNS4_8identityENS4_13SM90_TMA_LOADES1A_vS1B_EENS_8epilogue10collective18CollectiveEpilogueINS1E_23Sm100TmaWarpSpecializedILi4ELi2ELi16ELb1ELb0EEEJSH_NS5_IJNSS_ISF_SB_EENSS_INSA_ILi32EEESB_EEEEESI_SJ_SI_SJ_NS1E_6fusion15FusionCallbacksIS1I_NS1N_17LinearCombinationISI_fSI_fLNS_15FloatRoundStyleE2EEESH_S1M_JEEENS4_5SM1004TMEM4LOAD26SM100_TMEM_LOAD_16dp256b4xES1C_NS11_INS12_ILi2ELi4ELi3EEES15_NSS_INS5_IJS16_S1K_EEENS5_IJS1K_SB_EEEEEEENS4_17SM75_U32x4_LDSM_NENS4_14SM90_TMA_STOREES21_NS4_17SM90_U32x4_STSM_NENS4_39AutoVectorizingCopyWithAssumedAlignmentILi128EEEEEEvvEEEEvNT_6ParamsE --------------------------
	.section	.text._ZN7cutlass13device_kernelINS_4gemm6kernel13GemmUniversalIN4cute5tupleIJiiiiEEENS1_10collective13CollectiveMmaINS1_35MainloopSm100TmaUmmaWarpSpecializedILi8ELi2ELi4ENS5_IJNS4_1CILi1EEENSA_ILi2EEESB_EEEEENS5_IJNSA_ILi64EEENSA_ILi128EEESF_EEENS_6half_tENS5_IJlSB_lEEESI_SJ_NS4_8TiledMMAINS4_8MMA_AtomIJNS4_20SM100_MMA_F16BF16_SSISI_SI_fLi64ELi128ELNS4_4UMMA5MajorE0ELSO_0ELNSN_7ScaleInE0ELSP_0EEEEEENS4_6LayoutINS5_IJSB_SB_SB_EEENS5_IJNSA_ILi0EEESU_SU_EEEEENS5_IJNS4_10UnderscoreESX_SX_EEEEENS4_23SM90_TMA_LOAD_MULTICASTENS4_14ComposedLayoutINS4_7SwizzleILi3ELi4ELi3EEENS4_18smem_ptr_flag_bitsILi16EEENSS_INS5_IJNSA_ILi8EEESF_EEENS5_IJSF_SB_EEEEEEEvNS4_8identityENS4_13SM90_TMA_LOADES1A_vS1B_EENS_8epilogue10collective18CollectiveEpilogueINS1E_23Sm100TmaWarpSpecializedILi4ELi2ELi16ELb1ELb0EEEJSH_NS5_IJNSS_ISF_SB_EENSS_INSA_ILi32EEESB_EEEEESI_SJ_SI_SJ_NS1E_6fusion15FusionCallbacksIS1I_NS1N_17LinearCombinationISI_fSI_fLNS_15FloatRoundStyleE2EEESH_S1M_JEEENS4_5SM1004TMEM4LOAD26SM100_TMEM_LOAD_16dp256b4xES1C_NS11_INS12_ILi2ELi4ELi3EEES15_NSS_INS5_IJS16_S1K_EEENS5_IJS1K_SB_EEEEEEENS4_17SM75_U32x4_LDSM_NENS4_14SM90_TMA_STOREES21_NS4_17SM90_U32x4_STSM_NENS4_39AutoVectorizingCopyWithAssumedAlignmentILi128EEEEEEvvEEEEvNT_6ParamsE,"ax",@progbits
	.align	128
.text._ZN7cutlass13device_kernelINS_4gemm6kernel13GemmUniversalIN4cute5tupleIJiiiiEEENS1_10collective13CollectiveMmaINS1_35MainloopSm100TmaUmmaWarpSpecializedILi8ELi2ELi4ENS5_IJNS4_1CILi1EEENSA_ILi2EEESB_EEEEENS5_IJNSA_ILi64EEENSA_ILi128EEESF_EEENS_6half_tENS5_IJlSB_lEEESI_SJ_NS4_8TiledMMAINS4_8MMA_AtomIJNS4_20SM100_MMA_F16BF16_SSISI_SI_fLi64ELi128ELNS4_4UMMA5MajorE0ELSO_0ELNSN_7ScaleInE0ELSP_0EEEEEENS4_6LayoutINS5_IJSB_SB_SB_EEENS5_IJNSA_ILi0EEESU_SU_EEEEENS5_IJNS4_10UnderscoreESX_SX_EEEEENS4_23SM90_TMA_LOAD_MULTICASTENS4_14ComposedLayoutINS4_7SwizzleILi3ELi4ELi3EEENS4_18smem_ptr_flag_bitsILi16EEENSS_INS5_IJNSA_ILi8EEESF_EEENS5_IJSF_SB_EEEEEEEvNS4_8identityENS4_13SM90_TMA_LOADES1A_vS1B_EENS_8epilogue10collective18CollectiveEpilogueINS1E_23Sm100TmaWarpSpecializedILi4ELi2ELi16ELb1ELb0EEEJSH_NS5_IJNSS_ISF_SB_EENSS_INSA_ILi32EEESB_EEEEESI_SJ_SI_SJ_NS1E_6fusion15FusionCallbacksIS1I_NS1N_17LinearCombinationISI_fSI_fLNS_15FloatRoundStyleE2EEESH_S1M_JEEENS4_5SM1004TMEM4LOAD26SM100_TMEM_LOAD_16dp256b4xES1C_NS11_INS12_ILi2ELi4ELi3EEES15_NSS_INS5_IJS16_S1K_EEENS5_IJS1K_SB_EEEEEEENS4_17SM75_U32x4_LDSM_NENS4_14SM90_TMA_STOREES21_NS4_17SM90_U32x4_STSM_NENS4_39AutoVectorizingCopyWithAssumedAlignmentILi128EEEEEEvvEEEEvNT_6ParamsE:
        .type           _ZN7cutlass13device_kernelINS_4gemm6kernel13GemmUniversalIN4cute5tupleIJiiiiEEENS1_10collective13CollectiveMmaINS1_35MainloopSm100TmaUmmaWarpSpecializedILi8ELi2ELi4ENS5_IJNS4_1CILi1EEENSA_ILi2EEESB_EEEEENS5_IJNSA_ILi64EEENSA_ILi128EEESF_EEENS_6half_tENS5_IJlSB_lEEESI_SJ_NS4_8TiledMMAINS4_8MMA_AtomIJNS4_20SM100_MMA_F16BF16_SSISI_SI_fLi64ELi128ELNS4_4UMMA5MajorE0ELSO_0ELNSN_7ScaleInE0ELSP_0EEEEEENS4_6LayoutINS5_IJSB_SB_SB_EEENS5_IJNSA_ILi0EEESU_SU_EEEEENS5_IJNS4_10UnderscoreESX_SX_EEEEENS4_23SM90_TMA_LOAD_MULTICASTENS4_14ComposedLayoutINS4_7SwizzleILi3ELi4ELi3EEENS4_18smem_ptr_flag_bitsILi16EEENSS_INS5_IJNSA_ILi8EEESF_EEENS5_IJSF_SB_EEEEEEEvNS4_8identityENS4_13SM90_TMA_LOADES1A_vS1B_EENS_8epilogue10collective18CollectiveEpilogueINS1E_23Sm100TmaWarpSpecializedILi4ELi2ELi16ELb1ELb0EEEJSH_NS5_IJNSS_ISF_SB_EENSS_INSA_ILi32EEESB_EEEEESI_SJ_SI_SJ_NS1E_6fusion15FusionCallbacksIS1I_NS1N_17LinearCombinationISI_fSI_fLNS_15FloatRoundStyleE2EEESH_S1M_JEEENS4_5SM1004TMEM4LOAD26SM100_TMEM_LOAD_16dp256b4xES1C_NS11_INS12_ILi2ELi4ELi3EEES15_NSS_INS5_IJS16_S1K_EEENS5_IJS1K_SB_EEEEEEENS4_17SM75_U32x4_LDSM_NENS4_14SM90_TMA_STOREES21_NS4_17SM90_U32x4_STSM_NENS4_39AutoVectorizingCopyWithAssumedAlignmentILi128EEEEEEvvEEEEvNT_6ParamsE,@function
        .size           _ZN7cutlass13device_kernelINS_4gemm6kernel13GemmUniversalIN4cute5tupleIJiiiiEEENS1_10collective13CollectiveMmaINS1_35MainloopSm100TmaUmmaWarpSpecializedILi8ELi2ELi4ENS5_IJNS4_1CILi1EEENSA_ILi2EEESB_EEEEENS5_IJNSA_ILi64EEENSA_ILi128EEESF_EEENS_6half_tENS5_IJlSB_lEEESI_SJ_NS4_8TiledMMAINS4_8MMA_AtomIJNS4_20SM100_MMA_F16BF16_SSISI_SI_fLi64ELi128ELNS4_4UMMA5MajorE0ELSO_0ELNSN_7ScaleInE0ELSP_0EEEEEENS4_6LayoutINS5_IJSB_SB_SB_EEENS5_IJNSA_ILi0EEESU_SU_EEEEENS5_IJNS4_10UnderscoreESX_SX_EEEEENS4_23SM90_TMA_LOAD_MULTICASTENS4_14ComposedLayoutINS4_7SwizzleILi3ELi4ELi3EEENS4_18smem_ptr_flag_bitsILi16EEENSS_INS5_IJNSA_ILi8EEESF_EEENS5_IJSF_SB_EEEEEEEvNS4_8identityENS4_13SM90_TMA_LOADES1A_vS1B_EENS_8epilogue10collective18CollectiveEpilogueINS1E_23Sm100TmaWarpSpecializedILi4ELi2ELi16ELb1ELb0EEEJSH_NS5_IJNSS_ISF_SB_EENSS_INSA_ILi32EEESB_EEEEESI_SJ_SI_SJ_NS1E_6fusion15FusionCallbacksIS1I_NS1N_17LinearCombinationISI_fSI_fLNS_15FloatRoundStyleE2EEESH_S1M_JEEENS4_5SM1004TMEM4LOAD26SM100_TMEM_LOAD_16dp256b4xES1C_NS11_INS12_ILi2ELi4ELi3EEES15_NSS_INS5_IJS16_S1K_EEENS5_IJS1K_SB_EEEEEEENS4_17SM75_U32x4_LDSM_NENS4_14SM90_TMA_STOREES21_NS4_17SM90_U32x4_STSM_NENS4_39AutoVectorizingCopyWithAssumedAlignmentILi128EEEEEEvvEEEEvNT_6ParamsE,(.L_x_196 - _ZN7cutlass13device_kernelINS_4gemm6kernel13GemmUniversalIN4cute5tupleIJiiiiEEENS1_10collective13CollectiveMmaINS1_35MainloopSm100TmaUmmaWarpSpecializedILi8ELi2ELi4ENS5_IJNS4_1CILi1EEENSA_ILi2EEESB_EEEEENS5_IJNSA_ILi64EEENSA_ILi128EEESF_EEENS_6half_tENS5_IJlSB_lEEESI_SJ_NS4_8TiledMMAINS4_8MMA_AtomIJNS4_20SM100_MMA_F16BF16_SSISI_SI_fLi64ELi128ELNS4_4UMMA5MajorE0ELSO_0ELNSN_7ScaleInE0ELSP_0EEEEEENS4_6LayoutINS5_IJSB_SB_SB_EEENS5_IJNSA_ILi0EEESU_SU_EEEEENS5_IJNS4_10UnderscoreESX_SX_EEEEENS4_23SM90_TMA_LOAD_MULTICASTENS4_14ComposedLayoutINS4_7SwizzleILi3ELi4ELi3EEENS4_18smem_ptr_flag_bitsILi16EEENSS_INS5_IJNSA_ILi8EEESF_EEENS5_IJSF_SB_EEEEEEEvNS4_8identityENS4_13SM90_TMA_LOADES1A_vS1B_EENS_8epilogue10collective18CollectiveEpilogueINS1E_23Sm100TmaWarpSpecializedILi4ELi2ELi16ELb1ELb0EEEJSH_NS5_IJNSS_ISF_SB_EENSS_INSA_ILi32EEESB_EEEEESI_SJ_SI_SJ_NS1E_6fusion15FusionCallbacksIS1I_NS1N_17LinearCombinationISI_fSI_fLNS_15FloatRoundStyleE2EEESH_S1M_JEEENS4_5SM1004TMEM4LOAD26SM100_TMEM_LOAD_16dp256b4xES1C_NS11_INS12_ILi2ELi4ELi3EEES15_NSS_INS5_IJS16_S1K_EEENS5_IJS1K_SB_EEEEEEENS4_17SM75_U32x4_LDSM_NENS4_14SM90_TMA_STOREES21_NS4_17SM90_U32x4_STSM_NENS4_39AutoVectorizingCopyWithAssumedAlignmentILi128EEEEEEvvEEEEvNT_6ParamsE)
        .other          _ZN7cutlass13device_kernelINS_4gemm6kernel13GemmUniversalIN4cute5tupleIJiiiiEEENS1_10collective13CollectiveMmaINS1_35MainloopSm100TmaUmmaWarpSpecializedILi8ELi2ELi4ENS5_IJNS4_1CILi1EEENSA_ILi2EEESB_EEEEENS5_IJNSA_ILi64EEENSA_ILi128EEESF_EEENS_6half_tENS5_IJlSB_lEEESI_SJ_NS4_8TiledMMAINS4_8MMA_AtomIJNS4_20SM100_MMA_F16BF16_SSISI_SI_fLi64ELi128ELNS4_4UMMA5MajorE0ELSO_0ELNSN_7ScaleInE0ELSP_0EEEEEENS4_6LayoutINS5_IJSB_SB_SB_EEENS5_IJNSA_ILi0EEESU_SU_EEEEENS5_IJNS4_10UnderscoreESX_SX_EEEEENS4_23SM90_TMA_LOAD_MULTICASTENS4_14ComposedLayoutINS4_7SwizzleILi3ELi4ELi3EEENS4_18smem_ptr_flag_bitsILi16EEENSS_INS5_IJNSA_ILi8EEESF_EEENS5_IJSF_SB_EEEEEEEvNS4_8identityENS4_13SM90_TMA_LOADES1A_vS1B_EENS_8epilogue10collective18CollectiveEpilogueINS1E_23Sm100TmaWarpSpecializedILi4ELi2ELi16ELb1ELb0EEEJSH_NS5_IJNSS_ISF_SB_EENSS_INSA_ILi32EEESB_EEEEESI_SJ_SI_SJ_NS1E_6fusion15FusionCallbacksIS1I_NS1N_17LinearCombinationISI_fSI_fLNS_15FloatRoundStyleE2EEESH_S1M_JEEENS4_5SM1004TMEM4LOAD26SM100_TMEM_LOAD_16dp256b4xES1C_NS11_INS12_ILi2ELi4ELi3EEES15_NSS_INS5_IJS16_S1K_EEENS5_IJS1K_SB_EEEEEEENS4_17SM75_U32x4_LDSM_NENS4_14SM90_TMA_STOREES21_NS4_17SM90_U32x4_STSM_NENS4_39AutoVectorizingCopyWithAssumedAlignmentILi128EEEEEEvvEEEEvNT_6ParamsE,@"STO_CUDA_ENTRY STV_DEFAULT"
_ZN7cutlass13device_kernelINS_4gemm6kernel13GemmUniversalIN4cute5tupleIJiiiiEEENS1_10collective13CollectiveMmaINS1_35MainloopSm100TmaUmmaWarpSpecializedILi8ELi2ELi4ENS5_IJNS4_1CILi1EEENSA_ILi2EEESB_EEEEENS5_IJNSA_ILi64EEENSA_ILi128EEESF_EEENS_6half_tENS5_IJlSB_lEEESI_SJ_NS4_8TiledMMAINS4_8MMA_AtomIJNS4_20SM100_MMA_F16BF16_SSISI_SI_fLi64ELi128ELNS4_4UMMA5MajorE0ELSO_0ELNSN_7ScaleInE0ELSP_0EEEEEENS4_6LayoutINS5_IJSB_SB_SB_EEENS5_IJNSA_ILi0EEESU_SU_EEEEENS5_IJNS4_10UnderscoreESX_SX_EEEEENS4_23SM90_TMA_LOAD_MULTICASTENS4_14ComposedLayoutINS4_7SwizzleILi3ELi4ELi3EEENS4_18smem_ptr_flag_bitsILi16EEENSS_INS5_IJNSA_ILi8EEESF_EEENS5_IJSF_SB_EEEEEEEvNS4_8identityENS4_13SM90_TMA_LOADES1A_vS1B_EENS_8epilogue10collective18CollectiveEpilogueINS1E_23Sm100TmaWarpSpecializedILi4ELi2ELi16ELb1ELb0EEEJSH_NS5_IJNSS_ISF_SB_EENSS_INSA_ILi32EEESB_EEEEESI_SJ_SI_SJ_NS1E_6fusion15FusionCallbacksIS1I_NS1N_17LinearCombinationISI_fSI_fLNS_15FloatRoundStyleE2EEESH_S1M_JEEENS4_5SM1004TMEM4LOAD26SM100_TMEM_LOAD_16dp256b4xES1C_NS11_INS12_ILi2ELi4ELi3EEES15_NSS_INS5_IJS16_S1K_EEENS5_IJS1K_SB_EEEEEEENS4_17SM75_U32x4_LDSM_NENS4_14SM90_TMA_STOREES21_NS4_17SM90_U32x4_STSM_NENS4_39AutoVectorizingCopyWithAssumedAlignmentILi128EEEEEEvvEEEEvNT_6ParamsE:
[----:B------:R-:W1:Y:S01]  /*0000*/  LDC R1, c[0x0][0x37c] ;  /* 0x0000df00ff017b82 */ /* 0x000e620000000800 */
[----:B------:R-:W2:Y:S01]  /*0010*/  S2R R57, SR_TID.X ;  /* 0x0000000000397919 */ /* 0x000ea20000002100 */
[----:B------:R-:W3:Y:S01]  /*0020*/  LDCU.64 UR8, c[0x0][0x890] ;  /* 0x00011200ff0877ac */ /* 0x000ee20008000a00 */
[----:B------:R-:W-:Y:S02]  /*0030*/  PRMT R45, RZ, 0x7610, R45 ;  /* 0x00007610ff2d7816 */ /* 0x000fe4000000002d */
[----:B------:R-:W-:Y:S01]  /*0040*/  ELECT P3, URZ, PT ;  /* 0x0000000000ff782f */ /* 0x000fe20003860000 */
[----:B---3--:R-:W-:-:S04]  /*0050*/  UISETP.NE.U32.AND UP0, UPT, UR8, URZ, UPT ;  /* 0x000000ff0800728c */ /* 0x008fc8000bf05070 */
[----:B------:R-:W-:Y:S01]  /*0060*/  UISETP.NE.AND.EX UP0, UPT, UR9, URZ, UPT, UP0 ;  /* 0x000000ff0900728c */ /* 0x000fe2000bf05300 */
[----:B--2---:R-:W-:-:S05]  /*0070*/  SHF.R.U32.HI R46, RZ, 0x5, R57 ;  /* 0x00000005ff2e7819 */ /* 0x004fca0000011639 */
[----:B------:R-:W2:Y:S02]  /*0080*/  SHFL.IDX PT, R0, R46, RZ, 0x1f ;  /* 0x00001fff2e007589 */ /* 0x000ea400000e0000 */
[----:B--2---:R-:W-:Y:S01]  /*0090*/  R2UR UR17, R0 ;  /* 0x00000000001172ca */ /* 0x004fe200000e0000 */
[----:B-1----:R-:W-:-:S14]  /*00a0*/  BRA.U UP0, `(.L_x_0) ;  /* 0x0000000100307547 */ /* 0x002fdc000b800000 */
[----:B------:R-:W1:Y:S02]  /*00b0*/  LDCU.64 UR4, c[0x0][0x888] ;  /* 0x00011100ff0477ac */ /* 0x000e640008000a00 */
[----:B-1----:R-:W-:-:S04]  /*00c0*/  UISETP.NE.U32.AND UP0, UPT, UR4, URZ, UPT ;  /* 0x000000ff0400728c */ /* 0x002fc8000bf05070 */
[----:B------:R-:W-:-:S09]  /*00d0*/  UISETP.NE.AND.EX UP0, UPT, UR5, URZ, UPT, UP0 ;  /* 0x000000ff0500728c */ /* 0x000fd2000bf05300 */
[----:B------:R-:W-:Y:S05]  /*00e0*/  BRA.U !UP0, `(.L_x_1) ;  /* 0x0000000108147547 */ /* 0x000fea000b800000 */
[----:B------:R-:W1:Y:S01]  /*00f0*/  LDC.64 R2, c[0x0][0x888] ;  /* 0x00022200ff027b82 */ /* 0x000e620000000a00 */
[----:B------:R-:W1:Y:S02]  /*0100*/  LDCU.64 UR4, c[0x0][0x358] ;  /* 0x00006b00ff0477ac */ /* 0x000e640008000a00 */
[----:B-1----:R1:W5:Y:S01]  /*0110*/  LDG.E R27, desc[UR4][R2.64] ;  /* 0x00000004021b7981 */ /* 0x002362000c1e1900 */
[----:B------:R-:W-:Y:S01]  /*0120*/  HFMA2 R45, -RZ, RZ, 0, 5.9604644775390625e-08 ;  /* 0x00000001ff2d7431 */ /* 0x000fe200000001ff */
[----:B------:R-:W-:Y:S05]  /*0130*/  BRA `(.L_x_0) ;  /* 0x00000000000c7947 */ /* 0x000fea0003800000 */
.L_x_1:
[----:B------:R-:W1:Y:S01]  /*0140*/  LDCU UR4, c[0x0][0x880] ;  /* 0x00011000ff0477ac */ /* 0x000e620008000800 */
[----:B------:R-:W-:Y:S01]  /*0150*/  HFMA2 R45, -RZ, RZ, 0, 5.9604644775390625e-08 ;  /* 0x00000001ff2d7431 */ /* 0x000fe200000001ff */
[----:B-1----:R-:W-:-:S07]  /*0160*/  MOV R27, UR4 ;  /* 0x00000004001b7c02 */ /* 0x002fce0008000f00 */
.L_x_0:
[----:B------:R-:W2:Y:S02]  /*0170*/  LDCU.64 UR4, c[0x0][0x8b0] ;  /* 0x00011600ff0477ac */ /* 0x000ea40008000a00 */
[----:B--2---:R-:W-:-:S04]  /*0180*/  UISETP.NE.U32.AND UP0, UPT, UR4, URZ, UPT ;  /* 0x000000ff0400728c */ /* 0x004fc8000bf05070 */
[----:B------:R-:W-:-:S09]  /*0190*/  UISETP.NE.AND.EX UP0, UPT, UR5, URZ, UPT, UP0 ;  /* 0x000000ff0500728c */ /* 0x000fd2000bf05300 */
[----:B------:R-:W-:Y:S05]  /*01a0*/  BRA.U UP0, `(.L_x_2) ;  /* 0x0000000100287547 */ /* 0x000fea000b800000 */
[----:B------:R-:W2:Y:S02]  /*01b0*/  LDCU.64 UR4, c[0x0][0x8a8] ;  /* 0x00011500ff0477ac */ /* 0x000ea40008000a00 */
[----:B--2---:R-:W-:-:S04]  /*01c0*/  UISETP.NE.U32.AND UP0, UPT, UR4, URZ, UPT ;  /* 0x000000ff0400728c */ /* 0x004fc8000bf05070 */
[----:B------:R-:W-:-:S09]  /*01d0*/  UISETP.NE.AND.EX UP0, UPT, UR5, URZ, UPT, UP0 ;  /* 0x000000ff0500728c */ /* 0x000fd2000bf05300 */
[----:B------:R-:W-:Y:S05]  /*01e0*/  BRA.U !UP0, `(.L_x_3) ;  /* 0x0000000108107547 */ /* 0x000fea000b800000 */
[----:B------:R-:W2:Y:S01]  /*01f0*/  LDC.64 R24, c[0x0][0x8a8] ;  /* 0x00022a00ff187b82 */ /* 0x000ea20000000a00 */
[----:B------:R-:W2:Y:S02]  /*0200*/  LDCU.64 UR4, c[0x0][0x358] ;  /* 0x00006b00ff0477ac */ /* 0x000ea40008000a00 */
[----:B--2---:R2:W5:Y:S01]  /*0210*/  LDG.E R24, desc[UR4][R24.64] ;  /* 0x0000000418187981 */ /* 0x004562000c1e1900 */
[----:B------:R-:W-:Y:S05]  /*0220*/  BRA `(.L_x_2) ;  /* 0x0000000000087947 */ /* 0x000fea0003800000 */
.L_x_3:
[----:B------:R-:W2:Y:S02]  /*0230*/  LDCU UR4, c[0x0][0x8a0] ;  /* 0x00011400ff0477ac */ /* 0x000ea40008000800 */
[----:B--2---:R-:W-:Y:S02]  /*0240*/  MOV R24, UR4 ;  /* 0x0000000400187c02 */ /* 0x004fe40008000f00 */
.L_x_2:
[----:B------:R-:W-:Y:S01]  /*0250*/  IMAD.U32 R0, RZ, RZ, UR17 ;  /* 0x00000011ff007e24 */ /* 0x000fe2000f8e00ff */
[----:B------:R-:W-:Y:S04]  /*0260*/  BSSY.RECONVERGENT B0, `(.L_x_4) ;  /* 0x000000c000007945 */ /* 0x000fe80003800200 */
[C---:B------:R-:W-:Y:S02]  /*0270*/  ISETP.NE.OR P1, PT, R0.reuse, 0x1, !P3 ;  /* 0x000000010000780c */ /* 0x040fe40005f25670 */
[----:B------:R-:W-:-:S11]  /*0280*/  ISETP.NE.OR P0, PT, R0, 0x3, !P3 ;  /* 0x000000030000780c */ /* 0x000fd60005f05670 */
[----:B------:R-:W-:Y:S05]  /*0290*/  @P1 BRA `(.L_x_5) ;  /* 0x0000000000201947 */ /* 0x000fea0003800000 */
[----:B------:R-:W3:Y:S02]  /*02a0*/  LDCU.64 UR4, c[0x0][0x348] ;  /* 0x00006900ff0477ac */ /* 0x000ee40008000a00 */
[----:B---3--:R-:W-:Y:S02]  /*02b0*/  UIADD3 UR6, UP1, UPT, UR4, 0x80, URZ ;  /* 0x0000008004067890 */ /* 0x008fe4000ff3e0ff */
[----:B------:R-:W-:Y:S02]  /*02c0*/  UIADD3 UR4, UP0, UPT, UR4, 0x180, URZ ;  /* 0x0000018004047890 */ /* 0x000fe4000ff1e0ff */
[----:B------:R-:W-:Y:S02]  /*02d0*/  UIADD3.X UR7, UPT, UPT, URZ, UR5, URZ, UP1, !UPT ;  /* 0x00000005ff077290 */ /* 0x000fe40008ffe4ff */
[----:B------:R-:W-:-:S07]  /*02e0*/  UIADD3.X UR5, UPT, UPT, URZ, UR5, URZ, UP0, !UPT ;  /* 0x00000005ff057290 */ /* 0x000fce00087fe4ff */
[----:B------:R3:W-:Y:S02]  /*02f0*/  UTMACCTL.PF [UR6] ;  /* 0x00000000060079b9 */ /* 0x0007e40008040000 */
[----:B------:R3:W-:Y:S02]  /*0300*/  UTMACCTL.PF [UR4] ;  /* 0x00000000040079b9 */ /* 0x0007e40008040000 */
[----:B---3--:R-:W-:Y:S01]  /*0310*/  NOP ;  /* 0x0000000000007918 */ /* 0x008fe20000000000 */
.L_x_5:
[----:B------:R-:W-:Y:S05]  /*0320*/  BSYNC.RECONVERGENT B0 ;  /* 0x0000000000007941 */ /* 0x000fea0003800200 */
.L_x_4:
[----:B------:R-:W-:Y:S04]  /*0330*/  BSSY.RECONVERGENT B0, `(.L_x_6) ;  /* 0x000000a000007945 */ /* 0x000fe80003800200 */
        /* <DEDUP_REMOVED lines=9> */
.L_x_7:
[----:B------:R-:W-:Y:S05]  /*03d0*/  BSYNC.RECONVERGENT B0 ;  /* 0x0000000000007941 */ /* 0x000fea0003800200 */
.L_x_6:
[----:B------:R-:W3:Y:S01]  /*03e0*/  LDCU.64 UR4, c[0x0][0x888] ;  /* 0x00011100ff0477ac */ /* 0x000ee20008000a00 */
[----:B------:R-:W-:Y:S02]  /*03f0*/  UISETP.EQ.U32.AND UP1, UPT, UR8, URZ, UPT ;  /* 0x000000ff0800728c */ /* 0x000fe4000bf22070 */
[----:B------:R-:W-:Y:S02]  /*0400*/  UPLOP3.LUT UP3, UPT, UPT, UPT, UPT, 0x80, 0x8 ;  /* 0x000000000008789c */ /* 0x000fe40003f6f070 */
[----:B---3--:R-:W-:-:S04]  /*0410*/  UISETP.NE.U32.AND UP0, UPT, UR4, URZ, UPT ;  /* 0x000000ff0400728c */ /* 0x008fc8000bf05070 */
[----:B------:R-:W-:-:S04]  /*0420*/  UISETP.NE.AND.EX UP0, UPT, UR5, URZ, UPT, UP0 ;  /* 0x000000ff0500728c */ /* 0x000fc8000bf05300 */
[----:B------:R-:W-:-:S04]  /*0430*/  UISETP.EQ.OR.EX UP2, UPT, UR9, URZ, !UP0, UP1 ;  /* 0x000000ff0900728c */ /* 0x000fc8000c742710 */
[----:B------:R-:W-:-:S06]  /*0440*/  UP2UR UR4, UPR, URZ, 0x4 ;  /* 0x00000004ff047883 */ /* 0x000fcc0008000000 */
[----:B------:R-:W-:Y:S01]  /*0450*/  MOV R49, UR4 ;  /* 0x0000000400317c02 */ /* 0x000fe20008000f00 */
[----:B------:R-:W-:Y:S06]  /*0460*/  BRA.U !UP2, `(.L_x_8) ;  /* 0x000000010a207547 */ /* 0x000fec000b800000 */
[----:B------:R-:W-:Y:S01]  /*0470*/  UISETP.NE.U32.AND UP1, UPT, UR8, URZ, UPT ;  /* 0x000000ff0800728c */ /* 0x000fe2000bf25070 */
[----:B-----5:R-:W-:Y:S01]  /*0480*/  FSETP.NEU.AND P0, PT, R27, RZ, PT ;  /* 0x000000ff1b00720b */ /* 0x020fe20003f0d000 */
[----:B------:R-:W-:Y:S02]  /*0490*/  USEL UR4, URZ, 0xffffffff, UP0 ;  /* 0xffffffffff047887 */ /* 0x000fe40008000000 */
[----:B------:R-:W-:-:S10]  /*04a0*/  UISETP.NE.AND.EX UP1, UPT, UR9, URZ, UPT, UP1 ;  /* 0x000000ff0900728c */ /* 0x000fd4000bf25310 */
[----:B------:R-:W-:Y:S01]  /*04b0*/  VOTEU.ANY UP0, P0 ;  /* 0x0000000000ff7886 */ /* 0x000fe20000000100 */
[----:B------:R-:W-:-:S04]  /*04c0*/  @!UP1 USEL UR4, URZ, 0xffffffff, UP0 ;  /* 0xffffffffff049887 */ /* 0x000fc80008000000 */
[----:B------:R-:W-:-:S04]  /*04d0*/  ULOP3.LUT UR4, UR4, 0x1, URZ, 0xc0, !UPT ;  /* 0x0000000104047892 */ /* 0x000fc8000f8ec0ff */
[----:B------:R-:W-:-:S11]  /*04e0*/  UISETP.NE.U32.AND UP3, UPT, UR4, 0x1, UPT ;  /* 0x000000010400788c */ /* 0x000fd6000bf65070 */
.L_x_8:
[----:B-1----:R-:W1:Y:S01]  /*04f0*/  SHFL.IDX PT, R2, R46, RZ, 0x1f ;  /* 0x00001fff2e027589 */ /* 0x002e6200000e0000 */
[----:B------:R-:W-:-:S04]  /*0500*/  UISETP.NE.AND UP0, UPT, UR17, 0x2, UPT ;  /* 0x000000021100788c */ /* 0x000fc8000bf05270 */
[----:B------:R-:W-:Y:S01]  /*0510*/  USEL UR48, URZ, 0x1, UP0 ;  /* 0x00000001ff307887 */ /* 0x000fe20008000000 */
[----:B-1----:R-:W-:-:S13]  /*0520*/  ISETP.NE.AND P0, PT, R2, RZ, PT ;  /* 0x000000ff0200720c */ /* 0x002fda0003f05270 */
[----:B------:R-:W-:Y:S05]  /*0530*/  @P0 BRA `(.L_x_9) ;  /* 0x0000000000840947 */ /* 0x000fea0003800000 */
[----:B------:R-:W-:Y:S01]  /*0540*/  ELECT P0, URZ, PT ;  /* 0x0000000000ff782f */ /* 0x000fe20003800000 */
[----:B------:R-:W-:-:S12]  /*0550*/  BSSY.RECONVERGENT B0, `(.L_x_9) ;  /* 0x000001f000007945 */ /* 0x000fd80003800200 */
[----:B------:R-:W-:Y:S05]  /*0560*/  @!P0 BRA `(.L_x_10) ;  /* 0x0000000000748947 */ /* 0x000fea0003800000 */
[----:B------:R-:W1:Y:S01]  /*0570*/  S2UR UR4, SR_CgaCtaId ;  /* 0x00000000000479c3 */ /* 0x000e620000008800 */
[----:B------:R-:W-:Y:S01]  /*0580*/  UMOV UR5, 0x400 ;  /* 0x0000040000057882 */ /* 0x000fe20000000000 */
[----:B------:R-:W-:Y:S01]  /*0590*/  UMOV UR8, 0x1 ;  /* 0x0000000100087882 */ /* 0x000fe20000000000 */
[----:B------:R-:W-:Y:S01]  /*05a0*/  UMOV UR6, 0x2 ;  /* 0x0000000200067882 */ /* 0x000fe20000000000 */
[----:B------:R-:W-:-:S04]  /*05b0*/  UIADD3 UR8, UPT, UPT, -UR8, 0x100000, URZ ;  /* 0x0010000008087890 */ /* 0x000fc8000fffe1ff */
[----:B------:R-:W-:Y:S02]  /*05c0*/  USHF.L.U32 UR9, UR8, 0xb, URZ ;  /* 0x0000000b08097899 */ /* 0x000fe400080006ff */
[----:B------:R-:W-:Y:S02]  /*05d0*/  USHF.L.U32 UR8, UR8, 0x1, URZ ;  /* 0x0000000108087899 */ /* 0x000fe400080006ff */
[----:B------:R-:W-:-:S04]  /*05e0*/  UIADD3 UR6, UPT, UPT, -UR6, 0x100000, URZ ;  /* 0x0010000006067890 */ /* 0x000fc8000fffe1ff */
[----:B------:R-:W-:Y:S02]  /*05f0*/  USHF.L.U32 UR7, UR6, 0xb, URZ ;  /* 0x0000000b06077899 */ /* 0x000fe400080006ff */
[----:B------:R-:W-:Y:S02]  /*0600*/  USHF.L.U32 UR6, UR6, 0x1, URZ ;  /* 0x0000000106067899 */ /* 0x000fe400080006ff */
[----:B-1----:R-:W-:Y:S01]  /*0610*/  ULEA UR4, UR4, UR5, 0x18 ;  /* 0x0000000504047291 */ /* 0x002fe2000f8ec0ff */
[----:B------:R-:W1:Y:S11]  /*0620*/  FENCE.VIEW.ASYNC.S ;  /* 0x00000000000073c6 */ /* 0x000e760000000000 */
[----:B-1----:R1:W3:Y:S01]  /*0630*/  SYNCS.EXCH.64 URZ, [UR4], UR8 ;  /* 0x0000000804ff75b2 */ /* 0x0022e20008000100 */
[----:B------:R1:W4:Y:S01]  /*0640*/  SYNCS.EXCH.64 URZ, [UR4+0x40], UR6 ;  /* 0x0000400604ff75b2 */ /* 0x0003220008000100 */
[----:B------:R1:W1:Y:S01]  /*0650*/  SYNCS.EXCH.64 URZ, [UR4+0x8], UR8 ;  /* 0x0000080804ff75b2 */ /* 0x0002620008000100 */
        /* <DEDUP_REMOVED lines=13> */
[----:B------:R-:W-:Y:S01]  /*0730*/  NOP ;  /* 0x0000000000007918 */ /* 0x000fe20000000000 */
.L_x_10:
[----:B-1----:R-:W-:Y:S05]  /*0740*/  BSYNC.RECONVERGENT B0 ;  /* 0x0000000000007941 */ /* 0x002fea0003800200 */
.L_x_9:
[----:B------:R-:W1:Y:S01]  /*0750*/  SHFL.IDX PT, R2, R46, RZ, 0x1f ;  /* 0x00001fff2e027589 */ /* 0x000e6200000e0000 */
[----:B------:R-:W-:Y:S01]  /*0760*/  NOP ;  /* 0x0000000000007918 */ /* 0x000fe20000000000 */
[----:B-1----:R-:W-:-:S13]  /*0770*/  ISETP.NE.AND P0, PT, R2, 0x1, PT ;  /* 0x000000010200780c */ /* 0x002fda0003f05270 */
[----:B------:R-:W-:Y:S05]  /*0780*/  @P0 BRA `(.L_x_11) ;  /* 0x0000000000580947 */ /* 0x000fea0003800000 */
        /* <DEDUP_REMOVED lines=9> */
[----:B------:R-:W-:Y:S01]  /*0820*/  USHF.L.U32 UR6, UR6, 0x1, URZ ;  /* 0x0000000106067899 */ /* 0x000fe200080006ff */
[----:B------:R-:W-:Y:S01]  /*0830*/  ELECT P0, URZ, PT ;  /* 0x0000000000ff782f */ /* 0x000fe20003800000 */
[----:B-1----:R-:W-:Y:S01]  /*0840*/  ULEA UR4, UR4, UR5, 0x18 ;  /* 0x0000000504047291 */ /* 0x002fe2000f8ec0ff */
[----:B------:R-:W1:Y:S11]  /*0850*/  FENCE.VIEW.ASYNC.S ;  /* 0x00000000000073c6 */ /* 0x000e760000000000 */
[----:B-1----:R1:W1:Y:S01]  /*0860*/  SYNCS.EXCH.64 URZ, [UR4+0x80], UR8 ;  /* 0x0000800804ff75b2 */ /* 0x0022620008000100 */
        /* <DEDUP_REMOVED lines=8> */
.L_x_11:
[----:B------:R-:W2:Y:S01]  /*08f0*/  SHFL.IDX PT, R2, R46, RZ, 0x1f ;  /* 0x00001fff2e027589 */ /* 0x000ea200000e0000 */
[----:B------:R-:W-:Y:S01]  /*0900*/  NOP ;  /* 0x0000000000007918 */ /* 0x000fe20000000000 */
[----:B--2---:R-:W-:-:S13]  /*0910*/  ISETP.NE.AND P0, PT, R2, 0x3, PT ;  /* 0x000000030200780c */ /* 0x004fda0003f05270 */
[----:B------:R-:W-:Y:S05]  /*0920*/  @P0 BRA `(.L_x_12) ;  /* 0x0000000000300947 */ /* 0x000fea0003800000 */
[----:B-1----:R-:W1:Y:S01]  /*0930*/  S2UR UR6, SR_CgaCtaId ;  /* 0x00000000000679c3 */ /* 0x002e620000008800 */
[----:B------:R-:W-:Y:S01]  /*0940*/  UMOV UR4, 0x400 ;  /* 0x0000040000047882 */ /* 0x000fe20000000000 */
[----:B------:R-:W-:Y:S01]  /*0950*/  UMOV UR5, 0x20 ;  /* 0x0000002000057882 */ /* 0x000fe20000000000 */
[----:B------:R-:W-:Y:S01]  /*0960*/  ELECT P0, URZ, PT ;  /* 0x0000000000ff782f */ /* 0x000fe20003800000 */
[----:B-1----:R-:W-:Y:S02]  /*0970*/  ULEA UR6, UR6, UR4, 0x18 ;  /* 0x0000000406067291 */ /* 0x002fe4000f8ec0ff */
[----:B------:R-:W-:-:S04]  /*0980*/  UIADD3 UR4, UPT, UPT, -UR5, 0x100000, URZ ;  /* 0x0010000005047890 */ /* 0x000fc8000fffe1ff */
[----:B------:R-:W-:Y:S02]  /*0990*/  USHF.L.U32 UR5, UR4, 0xb, URZ ;  /* 0x0000000b04057899 */ /* 0x000fe400080006ff */
[----:B------:R-:W-:Y:S01]  /*09a0*/  USHF.L.U32 UR4, UR4, 0x1, URZ ;  /* 0x0000000104047899 */ /* 0x000fe200080006ff */
[----:B------:R-:W1:Y:S11]  /*09b0*/  FENCE.VIEW.ASYNC.S ;  /* 0x00000000000073c6 */ /* 0x000e760000000000 */
[----:B-1----:R2:W1:Y:S01]  /*09c0*/  SYNCS.EXCH.64 URZ, [UR6+0xc0], UR4 ;  /* 0x0000c00406ff75b2 */ /* 0x0024620008000100 */
[----:B------:R2:W1:Y:S02]  /*09d0*/  SYNCS.EXCH.64 URZ, [UR6+0xc8], UR4 ;  /* 0x0000c80406ff75b2 */ /* 0x0004640008000100 */
[----:B--2---:R-:W-:Y:S01]  /*09e0*/  NOP ;  /* 0x0000000000007918 */ /* 0x004fe20000000000 */
.L_x_12:
[----:B------:R-:W2:Y:S01]  /*09f0*/  SHFL.IDX PT, R2, R46, RZ, 0x1f ;  /* 0x00001fff2e027589 */ /* 0x000ea200000e0000 */
[----:B------:R-:W-:Y:S01]  /*0a00*/  NOP ;  /* 0x0000000000007918 */ /* 0x000fe20000000000 */
[----:B--2---:R-:W-:-:S13]  /*0a10*/  ISETP.NE.AND P0, PT, R2, 0x4, PT ;  /* 0x000000040200780c */ /* 0x004fda0003f05270 */
[----:B------:R-:W-:Y:S05]  /*0a20*/  @P0 BRA `(.L_x_13) ;  /* 0x00000000004c0947 */ /* 0x000fea0003800000 */
[----:B-1----:R-:W1:Y:S01]  /*0a30*/  S2UR UR6, SR_CgaCtaId ;  /* 0x00000000000679c3 */ /* 0x002e620000008800 */
[----:B------:R-:W-:Y:S01]  /*0a40*/  UMOV UR4, 0x1e0 ;  /* 0x000001e000047882 */ /* 0x000fe20000000000 */
[----:B------:R-:W-:Y:S01]  /*0a50*/  UMOV UR5, 0x400 ;  /* 0x0000040000057882 */ /* 0x000fe20000000000 */
[----:B------:R-:W-:Y:S01]  /*0a60*/  USEL UR4, UR4, 0x1a0, UP3 ;  /* 0x000001a004047887 */ /* 0x000fe20009800000 */
[----:B------:R-:W-:Y:S01]  /*0a70*/  UMOV UR8, 0x1 ;  /* 0x0000000100087882 */ /* 0x000fe20000000000 */
[----:B------:R-:W-:Y:S01]  /*0a80*/  ELECT P0, URZ, PT ;  /* 0x0000000000ff782f */ /* 0x000fe20003800000 */
[----:B------:R-:W-:-:S04]  /*0a90*/  UIADD3 UR8, UPT, UPT, -UR8, 0x100000, URZ ;  /* 0x0010000008087890 */ /* 0x000fc8000fffe1ff */
[----:B------:R-:W-:Y:S02]  /*0aa0*/  USHF.L.U32 UR9, UR8, 0xb, URZ ;  /* 0x0000000b08097899 */ /* 0x000fe400080006ff */
[----:B------:R-:W-:Y:S02]  /*0ab0*/  USHF.L.U32 UR8, UR8, 0x1, URZ ;  /* 0x0000000108087899 */ /* 0x000fe400080006ff */
[----:B-1----:R-:W-:Y:S02]  /*0ac0*/  ULEA UR6, UR6, UR5, 0x18 ;  /* 0x0000000506067291 */ /* 0x002fe4000f8ec0ff */
[----:B------:R-:W-:-:S04]  /*0ad0*/  UIADD3 UR4, UPT, UPT, -UR4, 0x100000, URZ ;  /* 0x0010000004047890 */ /* 0x000fc8000fffe1ff */
[----:B------:R-:W-:Y:S02]  /*0ae0*/  USHF.L.U32 UR5, UR4, 0xb, URZ ;  /* 0x0000000b04057899 */ /* 0x000fe400080006ff */
[----:B------:R-:W-:Y:S01]  /*0af0*/  USHF.L.U32 UR4, UR4, 0x1, URZ ;  /* 0x0000000104047899 */ /* 0x000fe200080006ff */
[----:B------:R-:W1:Y:S03]  /*0b00*/  FENCE.VIEW.ASYNC.S ;  /* 0x00000000000073c6 */ /* 0x000e660000000000 */
[----:B-1----:R2:W1:Y:S08]  /*0b10*/  SYNCS.EXCH.64 URZ, [UR6+0xd0], UR8 ;  /* 0x0000d00806ff75b2 */ /* 0x0024700008000100 */
[----:B------:R2:W1:Y:S01]  /*0b20*/  SYNCS.EXCH.64 URZ, [UR6+0xe0], UR4 ;  /* 0x0000e00406ff75b2 */ /* 0x0004620008000100 */
[----:B------:R2:W1:Y:S01]  /*0b30*/  SYNCS.EXCH.64 URZ, [UR6+0xd8], UR8 ;  /* 0x0000d80806ff75b2 */ /* 0x0004620008000100 */
[----:B------:R2:W1:Y:S02]  /*0b40*/  SYNCS.EXCH.64 URZ, [UR6+0xe8], UR4 ;  /* 0x0000e80406ff75b2 */ /* 0x0004640008000100 */
[----:B--2---:R-:W-:Y:S01]  /*0b50*/  NOP ;  /* 0x0000000000007918 */ /* 0x004fe20000000000 */
.L_x_13:
[----:B------:R-:W2:Y:S01]  /*0b60*/  SHFL.IDX PT, R2, R46, RZ, 0x1f ;  /* 0x00001fff2e027589 */ /* 0x000ea200000e0000 */
[----:B------:R-:W-:Y:S01]  /*0b70*/  NOP ;  /* 0x0000000000007918 */ /* 0x000fe20000000000 */
[----:B--2---:R-:W-:-:S13]  /*0b80*/  ISETP.NE.AND P0, PT, R2, 0x5, PT ;  /* 0x000000050200780c */ /* 0x004fda0003f05270 */
[----:B------:R-:W-:Y:S05]  /*0b90*/  @P0 BRA `(.L_x_14) ;  /* 0x0000000000580947 */ /* 0x000fea0003800000 */
[----:B-1----:R-:W1:Y:S01]  /*0ba0*/  S2UR UR4, SR_CgaCtaId ;  /* 0x00000000000479c3 */ /* 0x002e620000008800 */
        /* <DEDUP_REMOVED lines=19> */
[----:B------:R2:W1:Y:S02]  /*0ce0*/  SYNCS.EXCH.64 URZ, [UR4+0x128], UR6 ;  /* 0x0001280604ff75b2 */ /* 0x0004640008000100 */
[----:B--2---:R-:W-:Y:S01]  /*0cf0*/  NOP ;  /* 0x0000000000007918 */ /* 0x004fe20000000000 */
.L_x_14:
[----:B------:R-:W2:Y:S01]  /*0d00*/  SHFL.IDX PT, R2, R46, RZ, 0x1f ;  /* 0x00001fff2e027589 */ /* 0x000ea200000e0000 */
[----:B------:R-:W-:Y:S01]  /*0d10*/  NOP ;  /* 0x0000000000007918 */ /* 0x000fe20000000000 */
[----:B--2---:R-:W-:-:S13]  /*0d20*/  ISETP.NE.AND P0, PT, R2, 0x3, PT ;  /* 0x000000030200780c */ /* 0x004fda0003f05270 */
[----:B------:R-:W-:Y:S05]  /*0d30*/  @P0 BRA `(.L_x_15) ;  /* 0x0000000000380947 */ /* 0x000fea0003800000 */
[----:B------:R-:W2:Y:S01]  /*0d40*/  S2UR UR5, SR_CgaCtaId ;  /* 0x00000000000579c3 */ /* 0x000ea20000008800 */
[----:B-1----:R-:W-:Y:S01]  /*0d50*/  UMOV UR4, 0x400 ;  /* 0x0000040000047882 */ /* 0x002fe20000000000 */
[----:B------:R-:W-:Y:S01]  /*0d60*/  UMOV UR6, 0x20 ;  /* 0x0000002000067882 */ /* 0x000fe20000000000 */
[----:B------:R-:W-:Y:S01]  /*0d70*/  ELECT P0, URZ, PT ;  /* 0x0000000000ff782f */ /* 0x000fe20003800000 */
[----:B------:R-:W-:-:S04]  /*0d80*/  UIADD3 UR6, UPT, UPT, -UR6, 0x100000, URZ ;  /* 0x0010000006067890 */ /* 0x000fc8000fffe1ff */
[----:B------:R-:W-:Y:S02]  /*0d90*/  USHF.L.U32 UR7, UR6, 0xb, URZ ;  /* 0x0000000b06077899 */ /* 0x000fe400080006ff */
[----:B------:R-:W-:Y:S02]  /*0da0*/  USHF.L.U32 UR6, UR6, 0x1, URZ ;  /* 0x0000000106067899 */ /* 0x000fe400080006ff */
[----:B--2---:R-:W-:Y:S01]  /*0db0*/  ULEA UR4, UR5, UR4, 0x18 ;  /* 0x0000000405047291 */ /* 0x004fe2000f8ec0ff */
[----:B------:R-:W1:Y:S11]  /*0dc0*/  FENCE.VIEW.ASYNC.S ;  /* 0x00000000000073c6 */ /* 0x000e760000000000 */
[----:B-1----:R2:W1:Y:S01]  /*0dd0*/  SYNCS.EXCH.64 URZ, [UR4+0x130], UR6 ;  /* 0x0001300604ff75b2 */ /* 0x0024620008000100 */
[----:B------:R2:W1:Y:S01]  /*0de0*/  SYNCS.EXCH.64 URZ, [UR4+0x140], UR6 ;  /* 0x0001400604ff75b2 */ /* 0x0004620008000100 */
[----:B------:R2:W1:Y:S01]  /*0df0*/  SYNCS.EXCH.64 URZ, [UR4+0x138], UR6 ;  /* 0x0001380604ff75b2 */ /* 0x0004620008000100 */
[----:B------:R2:W1:Y:S02]  /*0e00*/  SYNCS.EXCH.64 URZ, [UR4+0x148], UR6 ;  /* 0x0001480604ff75b2 */ /* 0x0004640008000100 */
[----:B--2---:R-:W-:Y:S01]  /*0e10*/  NOP ;  /* 0x0000000000007918 */ /* 0x004fe20000000000 */
.L_x_15:
[----:B-1----:R-:W1:Y:S01]  /*0e20*/  LDCU UR4, c[0x0][0x36c] ;  /* 0x00006d80ff0477ac */ /* 0x002e620008000800 */
[----:B------:R-:W-:Y:S01]  /*0e30*/  ISETP.NE.OR P3, PT, R0, 0x2, !P3 ;  /* 0x000000020000780c */ /* 0x000fe20005f65670 */
[----:B------:R-:W-:Y:S01]  /*0e40*/  NOP ;  /* 0x0000000000007918 */ /* 0x000fe20000000000 */
[----:B------:R-:W-:Y:S01]  /*0e50*/  LOP3.LUT R0, R57, 0x1f, RZ, 0xc0, !PT ;  /* 0x0000001f39007812 */ /* 0x000fe200078ec0ff */
[----:B------:R-:W-:Y:S02]  /*0e60*/  UISETP.NE.AND UP4, UPT, UR17, URZ, UPT ;  /* 0x000000ff1100728c */ /* 0x000fe4000bf85270 */
[----:B-1----:R-:W-:-:S09]  /*0e70*/  UISETP.EQ.U32.AND UP5, UPT, UR4, 0x1, UPT ;  /* 0x000000010400788c */ /* 0x002fd2000bfa2070 */
[----:B------:R-:W-:Y:S05]  /*0e80*/  BRA.U !UP5, `(.L_x_16) ;  /* 0x000000010d087547 */ /* 0x000fea000b800000 */
[----:B---34-:R-:W-:Y:S01]  /*0e90*/  UCGABAR_ARV ;  /* 0x00000000000079c7 */ /* 0x018fe20008000000 */
[----:B------:R-:W-:Y:S05]  /*0ea0*/  BRA `(.L_x_17) ;  /* 0x0000000000047947 */ /* 0x000fea0003800000 */
.L_x_16:
[----:B---34-:R-:W-:Y:S01]  /*0eb0*/  NOP ;  /* 0x0000000000007918 */ /* 0x018fe20000000000 */
.L_x_17:
[----:B------:R-:W1:Y:S01]  /*0ec0*/  S2UR UR7, SR_CTAID.X ;  /* 0x00000000000779c3 */ /* 0x000e620000002500 */
[----:B------:R-:W-:-:S05]  /*0ed0*/  CS2R.32 R48, SR_CgaSize ;  /* 0x0000000000307805 */ /* 0x000fca0000008a00 */
[----:B------:R-:W-:-:S05]  /*0ee0*/  IMAD R48, R48, -0xa0, RZ ;  /* 0xffffff6030307824 */ /* 0x000fca00078e02ff */
[----:B------:R-:W-:-:S14]  /*0ef0*/  R2UR UR5, R48 ;  /* 0x00000000300572ca */ /* 0x000fdc00000e0000 */
[----:B------:R-:W2:Y:S01]  /*0f00*/  LDCU UR5, c[0x0][UR5+0x2b0] ;  /* 0x00005600050577ac */ /* 0x000ea20008000800 */
[----:B------:R-:W-:-:S05]  /*0f10*/  CS2R.32 R48, SR_CgaSize ;  /* 0x0000000000307805 */ /* 0x000fca0000008a00 */
[----:B------:R-:W-:-:S05]  /*0f20*/  IMAD R48, R48, -0xa0, RZ ;  /* 0xffffff6030307824 */ /* 0x000fca00078e02ff */
[----:B------:R-:W-:-:S14]  /*0f30*/  R2UR UR4, R48 ;  /* 0x00000000300472ca */ /* 0x000fdc00000e0000 */
[----:B------:R-:W3:Y:S01]  /*0f40*/  LDCU UR4, c[0x0][UR4+0x2b4] ;  /* 0x00005680040477ac */ /* 0x000ee20008000800 */
[----:B------:R-:W4:Y:S01]  /*0f50*/  S2UR UR8, SR_CTAID.Y ;  /* 0x00000000000879c3 */ /* 0x000f220000002600 */
[----:B------:R-:W-:-:S05]  /*0f60*/  CS2R.32 R48, SR_CgaSize ;  /* 0x0000000000307805 */ /* 0x000fca0000008a00 */
[----:B------:R-:W-:-:S05]  /*0f70*/  IMAD R48, R48, -0xa0, RZ ;  /* 0xffffff6030307824 */ /* 0x000fca00078e02ff */
[----:B------:R-:W-:-:S14]  /*0f80*/  R2UR UR9, R48 ;  /* 0x00000000300972ca */ /* 0x000fdc00000e0000 */
[----:B------:R-:W3:Y:S01]  /*0f90*/  LDCU UR9, c[0x0][UR9+0x2a0] ;  /* 0x00005400090977ac */ /* 0x000ee20008000800 */
[----:B------:R-:W-:-:S05]  /*0fa0*/  CS2R.32 R48, SR_CgaSize ;  /* 0x0000000000307805 */ /* 0x000fca0000008a00 */
[----:B------:R-:W-:-:S05]  /*0fb0*/  IMAD R48, R48, -0xa0, RZ ;  /* 0xffffff6030307824 */ /* 0x000fca00078e02ff */
[----:B------:R-:W-:-:S14]  /*0fc0*/  R2UR UR10, R48 ;  /* 0x00000000300a72ca */ /* 0x000fdc00000e0000 */
[----:B------:R-:W3:Y:S01]  /*0fd0*/  LDCU UR10, c[0x0][UR10+0x2a4] ;  /* 0x000054800a0a77ac */ /* 0x000ee20008000800 */
[----:B------:R-:W3:Y:S01]  /*0fe0*/  S2UR UR11, SR_CgaCtaId ;  /* 0x00000000000b79c3 */ /* 0x000ee20000008800 */
[----:B------:R-:W3:Y:S01]  /*0ff0*/  LDCU UR21, c[0x0][0xb24] ;  /* 0x00016480ff1577ac */ /* 0x000ee20008000800 */
[----:B------:R-:W3:Y:S01]  /*1000*/  LDCU UR42, c[0x0][0xb24] ;  /* 0x00016480ff2a77ac */ /* 0x000ee20008000800 */
[----:B-1----:R-:W-:-:S05]  /*1010*/  I2FP.F32.U32 R3, UR7 ;  /* 0x0000000700037c45 */ /* 0x002fca0008201000 */
[----:B------:R-:W1:Y:S01]  /*1020*/  S2UR UR36, SR_CTAID.Z ;  /* 0x00000000002479c3 */ /* 0x000e620000002700 */
[----:B------:R-:W1:Y:S01]  /*1030*/  LDCU UR27, c[0x0][0xb30] ;  /* 0x00016600ff1b77ac */ /* 0x000e620008000800 */
[----:B--2---:R-:W-:Y:S01]  /*1040*/  FMUL R3, R3, UR5 ;  /* 0x0000000503037c20 */ /* 0x004fe20008400000 */
[----:B------:R-:W-:Y:S01]  /*1050*/  UMOV UR16, UR7 ;  /* 0x0000000700107c82 */ /* 0x000fe20008000000 */
[----:B----4-:R-:W-:Y:S01]  /*1060*/  I2FP.F32.U32 R2, UR8 ;  /* 0x0000000800027c45 */ /* 0x010fe20008201000 */
[----:B------:R-:W-:-:S03]  /*1070*/  UMOV UR20, UR8 ;  /* 0x0000000800147c82 */ /* 0x000fc60008000000 */
[----:B------:R-:W2:Y:S01]  /*1080*/  F2I.U32.TRUNC.NTZ R3, R3 ;  /* 0x0000000300037305 */ /* 0x000ea2000020f000 */
[----:B---3--:R-:W-:Y:S01]  /*1090*/  UISETP.GE.AND UP2, UPT, UR21, 0x1, UPT ;  /* 0x000000011500788c */ /* 0x008fe2000bf46270 */
[----:B------:R-:W-:Y:S01]  /*10a0*/  FMUL R2, R2, UR4 ;  /* 0x0000000402027c20 */ /* 0x000fe20008400000 */
[----:B------:R-:W-:-:S05]  /*10b0*/  USHF.L.U32 UR28, UR11, 0xb, URZ ;  /* 0x0000000b0b1c7899 */ /* 0x000fca00080006ff */
[----:B------:R-:W3:Y:S01]  /*10c0*/  F2I.U32.TRUNC.NTZ R2, R2 ;  /* 0x0000000200027305 */ /* 0x000ee2000020f000 */
[----:B--2---:R-:W-:Y:S02]  /*10d0*/  R2UR UR4, R3 ;  /* 0x00000000030472ca */ /* 0x004fe400000e0000 */
[----:B---3--:R-:W-:Y:S02]  /*10e0*/  R2UR UR6, R2 ;  /* 0x00000000020672ca */ /* 0x008fe400000e0000 */
[----:B------:R-:W-:-:S09]  /*10f0*/  PRMT R2, RZ, 0x7610, R2 ;  /* 0x00007610ff027816 */ /* 0x000fd20000000002 */
[----:B------:R-:W-:-:S04]  /*1100*/  UIADD3 UR5, UPT, UPT, -UR4, URZ, URZ ;  /* 0x000000ff04057290 */ /* 0x000fc8000fffe1ff */
[----:B------:R-:W-:Y:S02]  /*1110*/  UIMAD UR5, UR9, UR5, UR7 ;  /* 0x00000005090572a4 */ /* 0x000fe4000f8e0207 */
[----:B------:R-:W-:-:S04]  /*1120*/  UIADD3 UR4, UPT, UPT, -UR6, URZ, URZ ;  /* 0x000000ff06047290 */ /* 0x000fc8000fffe1ff */
[----:B------:R-:W-:Y:S01]  /*1130*/  IMAD.U32 R48, RZ, RZ, UR5 ;  /* 0x00000005ff307e24 */ /* 0x000fe2000f8e00ff */
[----:B------:R-:W-:-:S06]  /*1140*/  UIMAD UR4, UR10, UR4, UR8 ;  /* 0x000000040a0472a4 */ /* 0x000fcc000f8e0208 */
[----:B------:R-:W-:Y:S01]  /*1150*/  IMAD.U32 R47, RZ, RZ, UR4 ;  /* 0x00000004ff2f7e24 */ /* 0x000fe2000f8e00ff */
[----:B-1----:R-:W-:Y:S06]  /*1160*/  BRA.U UP4, `(.L_x_18) ;  /* 0x00000001042c7547 */ /* 0x002fec000b800000 */
[----:B------:R-:W-:Y:S02]  /*1170*/  R2UR UR5, R47 ;  /* 0x000000002f0572ca */ /* 0x000fe400000e0000 */
[----:B------:R-:W-:-:S11]  /*1180*/  R2UR UR4, R48 ;  /* 0x00000000300472ca */ /* 0x000fd600000e0000 */
[----:B------:R-:W-:Y:S02]  /*1190*/  UISETP.NE.AND UP0, UPT, UR5, URZ, UPT ;  /* 0x000000ff0500728c */ /* 0x000fe4000bf05270 */
[----:B------:R-:W-:Y:S02]  /*11a0*/  UISETP.NE.AND UP1, UPT, UR5, 0x1, UPT ;  /* 0x000000010500788c */ /* 0x000fe4000bf25270 */
[----:B------:R-:W-:-:S04]  /*11b0*/  UISETP.EQ.OR UP0, UPT, UR4, URZ, !UP0 ;  /* 0x000000ff0400728c */ /* 0x000fc8000c702670 */
[----:B------:R-:W-:Y:S02]  /*11c0*/  USEL UR5, URZ, 0x1, !UP0 ;  /* 0x00000001ff057887 */ /* 0x000fe4000c000000 */
[----:B------:R-:W-:Y:S02]  /*11d0*/  UISETP.NE.AND UP0, UPT, UR4, URZ, UPT ;  /* 0x000000ff0400728c */ /* 0x000fe4000bf05270 */
[----:B------:R-:W-:-:S04]  /*11e0*/  USEL UR4, URZ, 0x2, UP1 ;  /* 0x00000002ff047887 */ /* 0x000fc80008800000 */
[----:B------:R-:W-:-:S04]  /*11f0*/  USEL UR4, UR4, 0x2, UP0 ;  /* 0x0000000204047887 */ /* 0x000fc80008000000 */
[----:B------:R-:W-:-:S06]  /*1200*/  UIADD3 UR4, UPT, UPT, UR5, UR4, URZ ;  /* 0x0000000405047290 */ /* 0x000fcc000fffe0ff */
[----:B------:R-:W-:Y:S02]  /*1210*/  IMAD.U32 R2, RZ, RZ, UR4 ;  /* 0x00000004ff027e24 */ /* 0x000fe4000f8e00ff */
.L_x_18:
[----:B------:R-:W-:Y:S05]  /*1220*/  BRA.U !UP2, `(.L_x_19) ;  /* 0x000000010ad47547 */ /* 0x000fea000b800000 */
[----:B------:R-:W1:Y:S01]  /*1230*/  LDCU.128 UR12, c[0x0][0xb10] ;  /* 0x00016200ff0c77ac */ /* 0x000e620008000c00 */
[----:B------:R-:W2:Y:S01]  /*1240*/  LDCU UR6, c[0x0][0x370] ;  /* 0x00006e00ff0677ac */ /* 0x000ea20008000800 */
[----:B------:R-:W3:Y:S01]  /*1250*/  LDCU UR5, c[0x0][0x374] ;  /* 0x00006e80ff0577ac */ /* 0x000ee20008000800 */
[----:B------:R-:W4:Y:S01]  /*1260*/  LDCU UR26, c[0x0][0xb0c] ;  /* 0x00016180ff1a77ac */ /* 0x000f220008000800 */
[----:B------:R-:W4:Y:S01]  /*1270*/  LDCU UR4, c[0x0][0xb20] ;  /* 0x00016400ff0477ac */ /* 0x000f220008000800 */
[----:B------:R-:W4:Y:S01]  /*1280*/  LDCU.64 UR8, c[0x0][0xb28] ;  /* 0x00016500ff0877ac */ /* 0x000f220008000a00 */
[----:B-1----:R-:W-:Y:S02]  /*1290*/  UISETP.NE.AND UP0, UPT, UR14, 0x1, UPT ;  /* 0x000000010e00788c */ /* 0x002fe4000bf05270 */
[----:B---3--:R-:W-:Y:S02]  /*12a0*/  UIMAD.WIDE.U32 UR10, UR5, UR15, URZ ;  /* 0x0000000f050a72a5 */ /* 0x008fe4000f8e00ff */
[----:B--2---:R-:W-:-:S02]  /*12b0*/  UIMAD.WIDE.U32 UR22, UR6, UR12, URZ ;  /* 0x0000000c061672a5 */ /* 0x004fc4000f8e00ff */
[----:B----4-:R-:W-:Y:S02]  /*12c0*/  UISETP.NE.AND UP1, UPT, UR26, 0x1, UPT ;  /* 0x000000011a00788c */ /* 0x010fe4000bf25270 */
[----:B------:R-:W-:Y:S01]  /*12d0*/  UISETP.NE.AND UP2, UPT, UR21, 0x1, UPT ;  /* 0x000000011500788c */ /* 0x000fe2000bf45270 */
[----:B------:R-:W-:Y:S02]  /*12e0*/  UMOV UR10, UR11 ;  /* 0x0000000b000a7c82 */ /* 0x000fe40008000000 */
[----:B------:R-:W-:Y:S01]  /*12f0*/  UMOV UR22, UR23 ;  /* 0x0000001700167c82 */ /* 0x000fe20008000000 */
[----:B------:R-:W-:Y:S02]  /*1300*/  @UP0 USHF.R.U32.HI UR5, URZ, UR4, UR10 ;  /* 0x00000004ff050299 */ /* 0x000fe4000801160a */
[----:B------:R-:W-:Y:S02]  /*1310*/  UIMAD.WIDE.U32 UR24, UR20, UR15, URZ ;  /* 0x0000000f141872a5 */ /* 0x000fe4000f8e00ff */
[----:B------:R-:W-:-:S02]  /*1320*/  UIMAD.WIDE.U32 UR10, UR5, UR8, URZ ;  /* 0x00000008050a72a5 */ /* 0x000fc4000f8e00ff */
[----:B------:R-:W-:Y:S02]  /*1330*/  @UP1 USHF.R.U32.HI UR6, URZ, UR13, UR22 ;  /* 0x0000000dff061299 */ /* 0x000fe40008011616 */
[----:B------:R-:W-:Y:S02]  /*1340*/  UIMAD.WIDE.U32 UR18, UR16, UR12, URZ ;  /* 0x0000000c101272a5 */ /* 0x000fe4000f8e00ff */
[----:B------:R-:W-:Y:S01]  /*1350*/  UIMAD.WIDE.U32 UR22, UR6, UR8, URZ ;  /* 0x00000008061672a5 */ /* 0x000fe2000f8e00ff */
[----:B------:R-:W-:Y:S01]  /*1360*/  UMOV UR24, UR25 ;  /* 0x0000001900187c82 */ /* 0x000fe20008000000 */
[----:B------:R-:W-:Y:S01]  /*1370*/  UMOV UR10, UR11 ;  /* 0x0000000b000a7c82 */ /* 0x000fe20008000000 */
[----:B------:R-:W-:Y:S02]  /*1380*/  USHF.R.U32.HI UR24, URZ, UR4, UR24 ;  /* 0x00000004ff187299 */ /* 0x000fe40008011618 */
[----:B------:R-:W-:Y:S02]  /*1390*/  @UP2 USHF.R.U32.HI UR5, URZ, UR9, UR10 ;  /* 0x00000009ff052299 */ /* 0x000fe4000801160a */
[----:B------:R-:W-:Y:S01]  /*13a0*/  UMOV UR7, UR23 ;  /* 0x0000001700077c82 */ /* 0x000fe20008000000 */
[----:B------:R-:W-:Y:S01]  /*13b0*/  UMOV UR18, UR19 ;  /* 0x0000001300127c82 */ /* 0x000fe20008000000 */
[----:B------:R-:W-:-:S02]  /*13c0*/  @UP2 USHF.R.U32.HI UR6, URZ, UR9, UR7 ;  /* 0x00000009ff062299 */ /* 0x000fc40008011607 */
[----:B------:R-:W-:Y:S02]  /*13d0*/  USHF.R.U32.HI UR18, URZ, UR13, UR18 ;  /* 0x0000000dff127299 */ /* 0x000fe40008011612 */
[----:B------:R-:W-:Y:S02]  /*13e0*/  USEL UR4, UR20, UR24, !UP0 ;  /* 0x0000001814047287 */ /* 0x000fe4000c000000 */
[----:B------:R-:W-:Y:S02]  /*13f0*/  UIMAD UR7, UR5, UR21, URZ ;  /* 0x00000015050772a4 */ /* 0x000fe4000f8e02ff */
[----:B------:R-:W-:Y:S02]  /*1400*/  USEL UR5, UR16, UR18, !UP1 ;  /* 0x0000001210057287 */ /* 0x000fe4000c800000 */
[----:B------:R-:W-:Y:S02]  /*1410*/  UIMAD UR12, UR6, UR21, URZ ;  /* 0x00000015060c72a4 */ /* 0x000fe4000f8e02ff */
[----:B------:R-:W-:-:S02]  /*1420*/  UISETP.GE.AND UP0, UPT, UR4, UR7, UPT ;  /* 0x000000070400728c */ /* 0x000fc4000bf06270 */
[----:B------:R-:W-:Y:S02]  /*1430*/  UIMAD.WIDE.U32 UR10, UR4, UR8, URZ ;  /* 0x00000008040a72a5 */ /* 0x000fe4000f8e00ff */
[----:B------:R-:W-:Y:S02]  /*1440*/  UISETP.GE.OR UP0, UPT, UR5, UR12, UP0 ;  /* 0x0000000c0500728c */ /* 0x000fe40008706670 */
[----:B------:R-:W-:Y:S02]  /*1450*/  UIMAD.WIDE.U32 UR12, UR5, UR8, URZ ;  /* 0x00000008050c72a5 */ /* 0x000fe4000f8e00ff */
[----:B------:R-:W-:Y:S01]  /*1460*/  UIADD3 UR10, UPT, UPT, -UR4, URZ, URZ ;  /* 0x000000ff040a7290 */ /* 0x000fe2000fffe1ff */
[----:B------:R-:W-:Y:S01]  /*1470*/  UMOV UR8, UR11 ;  /* 0x0000000b00087c82 */ /* 0x000fe20008000000 */
[----:B------:R-:W-:Y:S02]  /*1480*/  UIADD3 UR11, UPT, UPT, -UR5, URZ, URZ ;  /* 0x000000ff050b7290 */ /* 0x000fe4000fffe1ff */
[----:B------:R-:W-:-:S03]  /*1490*/  USHF.R.U32.HI UR8, URZ, UR9, UR8 ;  /* 0x00000009ff087299 */ /* 0x000fc60008011608 */
[----:B------:R-:W-:Y:S01]  /*14a0*/  @!UP0 UMOV UR7, UR13 ;  /* 0x0000000d00078c82 */ /* 0x000fe20008000000 */
[----:B------:R-:W-:Y:S02]  /*14b0*/  UIMAD UR20, UR14, UR10, UR20 ;  /* 0x0000000a0e1472a4 */ /* 0x000fe4000f8e0214 */
[----:B------:R-:W-:Y:S02]  /*14c0*/  USEL UR8, UR4, UR8, !UP2 ;  /* 0x0000000804087287 */ /* 0x000fe4000d000000 */
[----:B------:R-:W-:Y:S02]  /*14d0*/  @!UP0 USHF.R.U32.HI UR7, URZ, UR9, UR7 ;  /* 0x00000009ff078299 */ /* 0x000fe40008011607 */
[----:B------:R-:W-:Y:S02]  /*14e0*/  UIADD3 UR9, UPT, UPT, -UR8, URZ, URZ ;  /* 0x000000ff08097290 */ /* 0x000fe4000fffe1ff */
[----:B------:R-:W-:Y:S02]  /*14f0*/  @!UP0 USEL UR7, UR5, UR7, !UP2 ;  /* 0x0000000705078287 */ /* 0x000fe4000d000000 */
[----:B------:R-:W-:-:S02]  /*1500*/  UIMAD UR9, UR21, UR9, UR4 ;  /* 0x00000009150972a4 */ /* 0x000fc4000f8e0204 */
[----:B------:R-:W-:Y:S02]  /*1510*/  @!UP0 UIADD3 UR8, UPT, UPT, UR8, -UR7, URZ ;  /* 0x8000000708088290 */ /* 0x000fe4000fffe0ff */
[----:B------:R-:W-:Y:S02]  /*1520*/  @!UP0 UIMAD UR6, UR9, UR6, UR7 ;  /* 0x00000006090682a4 */ /* 0x000fe4000f8e0207 */
[----:B------:R-:W-:Y:S02]  /*1530*/  @!UP0 UIMAD UR4, UR8, UR21, UR5 ;  /* 0x00000015080482a4 */ /* 0x000fe4000f8e0205 */
[----:B------:R-:W-:Y:S02]  /*1540*/  UIMAD UR16, UR26, UR11, UR16 ;  /* 0x0000000b1a1072a4 */ /* 0x000fe4000f8e0210 */
[----:B------:R-:W-:Y:S01]  /*1550*/  UIMAD UR20, UR4, UR14, UR20 ;  /* 0x0000000e041472a4 */ /* 0x000fe2000f8e0214 */
[----:B------:R-:W-:Y:S02]  /*1560*/  @!UP0 UMOV UR5, UR6 ;  /* 0x0000000600058c82 */ /* 0x000fe40008000000 */
[----:B------:R-:W-:-:S12]  /*1570*/  UIMAD UR16, UR5, UR26, UR16 ;  /* 0x0000001a051072a4 */ /* 0x000fd8000f8e0210 */
.L_x_19:
[----:B------:R-:W-:Y:S02]  /*1580*/  UISETP.NE.AND UP1, UPT, UR27, 0x1, UPT ;  /* 0x000000011b00788c */ /* 0x000fe4000bf25270 */
[----:B------:R-:W-:Y:S02]  /*1590*/  UISETP.NE.AND UP0, UPT, UR17, 0x2, UPT ;  /* 0x000000021100788c */ /* 0x000fe4000bf05270 */
[----:B------:R-:W-:-:S05]  /*15a0*/  ULOP3.LUT UR28, UR28, 0x800, URZ, 0xc0, !UPT ;  /* 0x000008001c1c7892 */ /* 0x000fca000f8ec0ff */
[----:B------:R-:W-:Y:S07]  /*15b0*/  BRA.U UP1, `(.L_x_20) ;  /* 0x0000000101447547 */ /* 0x000fee000b800000 */
[----:B------:R-:W1:Y:S01]  /*15c0*/  LDCU.128 UR8, c[0x0][0xb10] ;  /* 0x00016200ff0877ac */ /* 0x000e620008000c00 */
[----:B------:R-:W2:Y:S01]  /*15d0*/  LDCU UR12, c[0x0][0xb0c] ;  /* 0x00016180ff0c77ac */ /* 0x000ea20008000800 */
[----:B------:R-:W3:Y:S01]  /*15e0*/  LDCU UR13, c[0x0][0xb20] ;  /* 0x00016400ff0d77ac */ /* 0x000ee20008000800 */
[----:B-1----:R-:W-:Y:S02]  /*15f0*/  UIMAD.WIDE.U32 UR6, UR16, UR8, URZ ;  /* 0x00000008100672a5 */ /* 0x002fe4000f8e00ff */
[----:B------:R-:W-:Y:S02]  /*1600*/  UIMAD.WIDE.U32 UR4, UR20, UR11, URZ ;  /* 0x0000000b140472a5 */ /* 0x000fe4000f8e00ff */
[----:B--2---:R-:W-:Y:S02]  /*1610*/  UISETP.NE.AND UP2, UPT, UR12, 0x1, UPT ;  /* 0x000000010c00788c */ /* 0x004fe4000bf45270 */
[----:B------:R-:W-:Y:S01]  /*1620*/  UISETP.NE.AND UP1, UPT, UR10, 0x1, UPT ;  /* 0x000000010a00788c */ /* 0x000fe2000bf25270 */
[----:B------:R-:W-:-:S02]  /*1630*/  UMOV UR6, UR7 ;  /* 0x0000000700067c82 */ /* 0x000fc40008000000 */
[----:B------:R-:W-:Y:S01]  /*1640*/  UMOV UR4, UR5 ;  /* 0x0000000500047c82 */ /* 0x000fe20008000000 */
[----:B------:R-:W-:Y:S02]  /*1650*/  USHF.R.U32.HI UR6, URZ, UR9, UR6 ;  /* 0x00000009ff067299 */ /* 0x000fe40008011606 */
[----:B---3--:R-:W-:Y:S02]  /*1660*/  USHF.R.U32.HI UR4, URZ, UR13, UR4 ;  /* 0x0000000dff047299 */ /* 0x008fe40008011604 */
[----:B------:R-:W-:Y:S02]  /*1670*/  USEL UR5, UR16, UR6, !UP2 ;  /* 0x0000000610057287 */ /* 0x000fe4000d000000 */
[----:B------:R-:W-:-:S04]  /*1680*/  USEL UR4, UR20, UR4, !UP1 ;  /* 0x0000000414047287 */ /* 0x000fc8000c800000 */
[----:B------:R-:W-:Y:S02]  /*1690*/  UIADD3 UR6, UPT, UPT, UR5, -UR4, URZ ;  /* 0x8000000405067290 */ /* 0x000fe4000fffe0ff */
[----:B------:R-:W-:Y:S02]  /*16a0*/  UIADD3 UR4, UPT, UPT, -UR5, UR4, URZ ;  /* 0x0000000405047290 */ /* 0x000fe4000fffe1ff */
[----:B------:R-:W-:Y:S02]  /*16b0*/  UIMAD UR20, UR6, UR10, UR20 ;  /* 0x0000000a061472a4 */ /* 0x000fe4000f8e0214 */
[----:B------:R-:W-:-:S12]  /*16c0*/  UIMAD UR16, UR4, UR12, UR16 ;  /* 0x0000000c041072a4 */ /* 0x000fd8000f8e0210 */
.L_x_20:
[----:B------:R-:W-:Y:S05]  /*16d0*/  BRA.U !UP5, `(.L_x_21) ;  /* 0x000000010d0c7547 */ /* 0x000fea000b800000 */
[----:B------:R-:W-:Y:S01]  /*16e0*/  UCGABAR_WAIT ;  /* 0x0000000000007dc7 */ /* 0x000fe20008000000 */
[----:B------:R-:W-:Y:S01]  /*16f0*/  CCTL.IVALL ;  /* 0x00000000ff00798f */ /* 0x000fe20002000000 */
[----:B------:R-:W-:Y:S05]  /*1700*/  BRA `(.L_x_22) ;  /* 0x0000000000047947 */ /* 0x000fea0003800000 */
.L_x_21:
[----:B------:R-:W-:Y:S06]  /*1710*/  BAR.SYNC.DEFER_BLOCKING 0x0 ;  /* 0x0000000000007b1d */ /* 0x000fec0000010000 */
.L_x_22:
[----:B------:R-:W-:Y:S05]  /*1720*/  BRA.U UP0, `(.L_x_23) ;  /* 0x0000001500547547 */ /* 0x000fea000b800000 */
[----:B------:R-:W1:Y:S01]  /*1730*/  LDCU UR6, c[0x0][0x38c] ;  /* 0x00007180ff0677ac */ /* 0x000e620008000800 */
[----:B------:R-:W2:Y:S01]  /*1740*/  S2UR UR8, SR_CgaCtaId ;  /* 0x00000000000879c3 */ /* 0x000ea20000008800 */
[----:B------:R-:W-:Y:S01]  /*1750*/  PLOP3.LUT P1, PT, PT, PT, UP3, 0x80, 0x8 ;  /* 0x000000000008781c */ /* 0x000fe20003f2f038 */
[----:B------:R-:W-:Y:S01]  /*1760*/  IMAD.MOV.U32 R12, RZ, RZ, 0x1 ;  /* 0x00000001ff0c7424 */ /* 0x000fe200078e00ff */
[----:B------:R-:W-:Y:S01]  /*1770*/  UMOV UR7, 0x400 ;  /* 0x0000040000077882 */ /* 0x000fe20000000000 */
[----:B------:R-:W-:Y:S01]  /*1780*/  UISETP.NE.AND UP1, UPT, UR17, URZ, UPT ;  /* 0x000000ff1100728c */ /* 0x000fe2000bf25270 */
[----:B------:R-:W-:Y:S02]  /*1790*/  ISETP.EQ.OR P2, PT, R0, RZ, P3 ;  /* 0x000000ff0000720c */ /* 0x000fe40001f42670 */
[----:B------:R-:W-:Y:S02]  /*17a0*/  CS2R R10, SRZ ;  /* 0x00000000000a7805 */ /* 0x000fe4000001ff00 */
[----:B------:R-:W-:Y:S01]  /*17b0*/  PLOP3.LUT P1, PT, P1, PT, PT, 0x8, 0x80 ;  /* 0x000000000080781c */ /* 0x000fe20000f2e170 */
[----:B------:R-:W-:Y:S01]  /*17c0*/  IMAD.MOV.U32 R9, RZ, RZ, RZ ;  /* 0x000000ffff097224 */ /* 0x000fe200078e00ff */
[----:B------:R-:W3:Y:S01]  /*17d0*/  LDCU UR40, c[0x0][0x370] ;  /* 0x00006e00ff2877ac */ /* 0x000ee20008000800 */
[----:B------:R-:W-:Y:S01]  /*17e0*/  IMAD.MOV.U32 R8, RZ, RZ, 0x1 ;  /* 0x00000001ff087424 */ /* 0x000fe200078e00ff */
[----:B------:R-:W4:Y:S01]  /*17f0*/  LDCU.64 UR26, c[0x0][0x348] ;  /* 0x00006900ff1a77ac */ /* 0x000f220008000a00 */
[----:B-1----:R-:W-:-:S02]  /*1800*/  UIADD3 UR5, UPT, UPT, UR6, 0x3f, URZ ;  /* 0x0000003f06057890 */ /* 0x002fc4000fffe0ff */
[----:B------:R-:W-:Y:S02]  /*1810*/  USHF.R.U32.HI UR45, URZ, 0x6, UR28 ;  /* 0x00000006ff2d7899 */ /* 0x000fe4000801161c */
[----:B------:R-:W-:Y:S02]  /*1820*/  USHF.R.S32.HI UR4, URZ, 0x1f, UR5 ;  /* 0x0000001fff047899 */ /* 0x000fe40008011405 */
[----:B------:R-:W-:Y:S02]  /*1830*/  UIADD3 UR46, UPT, UPT, UR6, 0x7e, URZ ;  /* 0x0000007e062e7890 */ /* 0x000fe4000fffe0ff */
[----:B------:R-:W-:Y:S02]  /*1840*/  ULEA.HI UR4, UR4, UR5, URZ, 0x6 ;  /* 0x0000000504047291 */ /* 0x000fe4000f8f30ff */
[----:B------:R-:W-:Y:S02]  /*1850*/  UIADD3 UR5, UPT, UPT, UR6, -0x1, URZ ;  /* 0xffffffff06057890 */ /* 0x000fe4000fffe0ff */
[----:B------:R-:W-:-:S02]  /*1860*/  USHF.R.S32.HI UR43, URZ, 0x6, UR4 ;  /* 0x00000006ff2b7899 */ /* 0x000fc40008011404 */
[----:B------:R-:W-:Y:S02]  /*1870*/  UISETP.GE.U32.AND UP2, UPT, UR5, -0x7f, UPT ;  /* 0xffffff810500788c */ /* 0x000fe4000bf46070 */
[----:B------:R-:W-:Y:S02]  /*1880*/  UISETP.LT.U32.AND UP0, UPT, UR43, 0x8, UPT ;  /* 0x000000082b00788c */ /* 0x000fe4000bf01070 */
[----:B--2---:R-:W-:Y:S02]  /*1890*/  ULEA UR7, UR8, UR7, 0x18 ;  /* 0x0000000708077291 */ /* 0x004fe4000f8ec0ff */
[----:B------:R-:W-:Y:S02]  /*18a0*/  USEL UR41, UR43, 0x8, UP0 ;  /* 0x000000082b297887 */ /* 0x000fe40008000000 */
[----:B------:R-:W-:Y:S02]  /*18b0*/  ULEA UR29, UR28, UR7, 0x1 ;  /* 0x000000071c1d7291 */ /* 0x000fe4000f8e08ff */
[----:B------:R-:W-:-:S02]  /*18c0*/  UIADD3 UR21, UPT, UPT, UR41, -0x1, URZ ;  /* 0xffffffff29157890 */ /* 0x000fc4000fffe0ff */
[----:B------:R-:W-:Y:S01]  /*18d0*/  @UP2 UIADD3 UR21, UPT, UPT, UR41, URZ, URZ ;  /* 0x000000ff29152290 */ /* 0x000fe2000fffe0ff */
[----:B------:R-:W1:Y:S01]  /*18e0*/  LDCU UR39, c[0x0][0x374] ;  /* 0x00006e80ff2777ac */ /* 0x000e620008000800 */
[----:B------:R-:W-:Y:S02]  /*18f0*/  USEL UR24, UR48, 0x2, UP1 ;  /* 0x0000000230187887 */ /* 0x000fe40008800000 */
[----:B------:R-:W-:Y:S02]  /*1900*/  UIADD3 UR29, UPT, UPT, UR29, 0x4400, URZ ;  /* 0x000044001d1d7890 */ /* 0x000fe4000fffe0ff */
[----:B------:R-:W-:Y:S02]  /*1910*/  UIADD3 UR44, UPT, UPT, UR43, -UR41, URZ ;  /* 0x800000292b2c7290 */ /* 0x000fe4000fffe0ff */
[----:B------:R-:W-:Y:S01]  /*1920*/  UIADD3 UR21, UPT, UPT, UR21, 0x1, URZ ;  /* 0x0000000115157890 */ /* 0x000fe2000fffe0ff */
[----:B---34-:R-:W-:-:S11]  /*1930*/  UMOV UR5, URZ ;  /* 0x000000ff00057c82 */ /* 0x018fd60008000000 */
.L_x_43:
[----:B------:R-:W2:Y:S02]  /*1940*/  S2UR UR4, SR_CgaCtaId ;  /* 0x00000000000479c3 */ /* 0x000ea40000008800 */
[----:B--2---:R-:W-:-:S09]  /*1950*/  UISETP.NE.AND UP0, UPT, UR4, URZ, UPT ;  /* 0x000000ff0400728c */ /* 0x004fd2000bf05270 */
[----:B------:R-:W-:Y:S05]  /*1960*/  BRA.U UP0, `(.L_x_24) ;  /* 0x0000000100287547 */ /* 0x000fea000b800000 */
[----:B------:R-:W-:Y:S02]  /*1970*/  LEA R0, R9, UR7, 0x3 ;  /* 0x0000000709007c11 */ /* 0x000fe4000f8e18ff */
[----:B------:R-:W-:-:S04]  /*1980*/  SHF.L.U32 R2, R8, 0x1f, RZ ;  /* 0x0000001f08027819 */ /* 0x000fc800000006ff */
[----:B------:R-:W2:Y:S02]  /*1990*/  SYNCS.PHASECHK.TRANS64.TRYWAIT P0, [R0+URZ+0x140], R2 ;  /* 0x00014002000075a7 */ /* 0x000ea400080011ff */
[----:B--2---:R-:W-:Y:S05]  /*19a0*/  @!P0 BRA `(.L_x_25) ;  /* 0x0000006c00c08947 */ /* 0x004fea0003800000 */
.L_x_143:
[----:B------:R-:W-:Y:S01]  /*19b0*/  VIADD R9, R9, 0x1 ;  /* 0x0000000109097836 */ /* 0x000fe20000000000 */
[----:B------:R2:W-:Y:S04]  /*19c0*/  SYNCS.ARRIVE.TRANS64.A1T0 RZ, [R0+URZ+0x130], RZ ;  /* 0x000130ff00ff79a7 */ /* 0x0005e800081000ff */
[----:B------:R-:W-:-:S04]  /*19d0*/  ISETP.NE.AND P0, PT, R9, 0x2, PT ;  /* 0x000000020900780c */ /* 0x000fc80003f05270 */
[----:B------:R-:W-:Y:S02]  /*19e0*/  SEL R9, R9, RZ, P0 ;  /* 0x000000ff09097207 */ /* 0x000fe40000000000 */
[----:B--2---:R-:W-:-:S04]  /*19f0*/  SEL R0, RZ, 0x1, P0 ;  /* 0x00000001ff007807 */ /* 0x004fc80000000000 */
[----:B------:R-:W-:-:S07]  /*1a00*/  LOP3.LUT R8, R8, R0, RZ, 0x3c, !PT ;  /* 0x0000000008087212 */ /* 0x000fce00078e3cff */
.L_x_24:
[----:B------:R-:W-:Y:S01]  /*1a10*/  ULEA UR4, UR5, UR7, 0x3 ;  /* 0x0000000705047291 */ /* 0x000fe2000f8e18ff */
[----:B------:R-:W-:Y:S01]  /*1a20*/  SHF.L.U32 R0, R12, 0x1f, RZ ;  /* 0x0000001f0c007819 */ /* 0x000fe200000006ff */
[----:B------:R-:W-:Y:S02]  /*1a30*/  UISETP.GE.U32.AND UP0, UPT, UR46, 0x7f, UPT ;  /* 0x0000007f2e00788c */ /* 0x000fe4000bf06070 */
[----:B------:R-:W-:Y:S02]  /*1a40*/  USHF.L.U32 UR11, UR20, 0x7, URZ ;  /* 0x00000007140b7899 */ /* 0x000fe400080006ff */
[----:B------:R-:W-:Y:S01]  /*1a50*/  ULEA UR35, UR16, UR45, 0x6 ;  /* 0x0000002d10237291 */ /* 0x000fe2000f8e30ff */
[----:B------:R-:W-:Y:S02]  /*1a60*/  UMOV UR13, URZ ;  /* 0x000000ff000d7c82 */ /* 0x000fe40008000000 */
[----:B------:R2:W3:Y:S02]  /*1a70*/  SYNCS.PHASECHK.TRANS64.TRYWAIT P0, [UR4+0x40], R0 ;  /* 0x00004000ff0075a7 */ /* 0x0004e40008001104 */
[----:B------:R-:W-:Y:S07]  /*1a80*/  BRA.U !UP0, `(.L_x_26) ;  /* 0x0000000108c07547 */ /* 0x000fee000b800000 */
[----:B------:R-:W-:Y:S01]  /*1a90*/  UMOV UR6, URZ ;  /* 0x000000ff00067c82 */ /* 0x000fe20008000000 */
[----:B------:R-:W-:-:S05]  /*1aa0*/  UMOV UR4, UR5 ;  /* 0x0000000500047c82 */ /* 0x000fca0008000000 */
.L_x_32:
[----:B------:R-:W-:Y:S01]  /*1ab0*/  ULEA UR33, UR4, UR7, 0x3 ;  /* 0x0000000704217291 */ /* 0x000fe2000f8e18ff */
[----:B---3--:R-:W-:Y:S01]  /*1ac0*/  @!P3 MOV R2, 0x6000 ;  /* 0x000060000002b802 */ /* 0x008fe20000000f00 */
[----:B-1-3--:R-:W-:Y:S10]  /*1ad0*/  @P0 BRA `(.L_x_27) ;  /* 0x00000000000c0947 */ /* 0x00aff40003800000 */
[----:B------:R-:W-:-:S04]  /*1ae0*/  SHF.L.U32 R3, R12, 0x1f, RZ ;  /* 0x0000001f0c037819 */ /* 0x000fc800000006ff */
[----:B------:R-:W3:Y:S02]  /*1af0*/  SYNCS.PHASECHK.TRANS64.TRYWAIT P0, [UR33+0x40], R3 ;  /* 0x00004003ff0075a7 */ /* 0x000ee40008001121 */
[----:B---3--:R-:W-:Y:S05]  /*1b00*/  @!P0 BRA `(.L_x_28) ;  /* 0x0000006c007c8947 */ /* 0x008fea0003800000 */
.L_x_27:
[----:B------:R3:W-:Y:S01]  /*1b10*/  @!P3 SYNCS.ARRIVE.TRANS64 RZ, [UR33], R2 ;  /* 0x00000002ffffb9a7 */ /* 0x0007e20008000021 */
[----:B------:R-:W-:-:S04]  /*1b20*/  ULOP3.LUT UR5, UR24, 0x2, URZ, 0xfc, !UPT ;  /* 0x0000000218057892 */ /* 0x000fc8000f8efcff */
[----:B------:R-:W-:-:S09]  /*1b30*/  UISETP.NE.AND UP0, UPT, UR5, 0x2, UPT ;  /* 0x000000020500788c */ /* 0x000fd2000bf05270 */
[----:B------:R-:W-:Y:S05]  /*1b40*/  BRA.U UP0, `(.L_x_29) ;  /* 0x0000000100047547 */ /* 0x000fea000b800000 */
[----:B-1----:R-:W-:Y:S05]  /*1b50*/  BPT.TRAP 0x1 ;  /* 0x000000040000795c */ /* 0x002fea0000300000 */
.L_x_29:
[----:B------:R-:W-:Y:S04]  /*1b60*/  BSSY.RECONVERGENT B0, `(.L_x_30) ;  /* 0x0000003000007945 */ /* 0x000fe80003800200 */
[----:B------:R-:W-:Y:S05]  /*1b70*/  @P2 BRA `(.L_x_31) ;  /* 0x0000000000042947 */ /* 0x000fea0003800000 */
[----:B-1----:R-:W-:Y:S05]  /*1b80*/  BPT.TRAP 0x1 ;  /* 0x000000040000795c */ /* 0x002fea0000300000 */
.L_x_31:
[----:B-1----:R-:W-:Y:S05]  /*1b90*/  BSYNC.RECONVERGENT B0 ;  /* 0x0000000000007941 */ /* 0x002fea0003800200 */
.L_x_30:
[----:B------:R-:W-:Y:S02]  /*1ba0*/  UIADD3 UR5, UPT, UPT, UR4, 0x1, URZ ;  /* 0x0000000104057890 */ /* 0x000fe4000fffe0ff */
[----:B------:R-:W-:Y:S02]  /*1bb0*/  UIADD3 UR16, UP1, UPT, UR26, 0x80, URZ ;  /* 0x000000801a107890 */ /* 0x000fe4000ff3e0ff */
[----:B------:R-:W-:Y:S02]  /*1bc0*/  UISETP.NE.AND UP0, UPT, UR5, 0x8, UPT ;  /* 0x000000080500788c */ /* 0x000fe4000bf05270 */
[----:B------:R-:W-:Y:S02]  /*1bd0*/  USHF.L.U32 UR34, UR6, 0x6, URZ ;  /* 0x0000000606227899 */ /* 0x000fe400080006ff */
[----:B------:R-:W-:Y:S02]  /*1be0*/  USEL UR9, URZ, 0x1, UP0 ;  /* 0x00000001ff097887 */ /* 0x000fe40008000000 */
[----:B------:R-:W-:-:S02]  /*1bf0*/  USEL UR5, UR5, URZ, UP0 ;  /* 0x000000ff05057287 */ /* 0x000fc40008000000 */
[----:B------:R-:W-:Y:S02]  /*1c00*/  UIADD3 UR14, UP0, UPT, UR26, 0x180, URZ ;  /* 0x000001801a0e7890 */ /* 0x000fe4000ff1e0ff */
[----:B------:R-:W-:Y:S01]  /*1c10*/  ULEA UR8, UR5, UR7, 0x3 ;  /* 0x0000000705087291 */ /* 0x000fe2000f8e18ff */
[----:B------:R-:W-:Y:S01]  /*1c20*/  LOP3.LUT R12, R12, UR9, RZ, 0x3c, !PT ;  /* 0x000000090c0c7c12 */ /* 0x000fe2000f8e3cff */
[----:B------:R-:W-:Y:S02]  /*1c30*/  ULEA UR9, UR4, UR28, 0xc ;  /* 0x0000001c04097291 */ /* 0x000fe4000f8e60ff */
[----:B------:R-:W-:Y:S01]  /*1c40*/  UIADD3.X UR17, UPT, UPT, URZ, UR27, URZ, UP1, !UPT ;  /* 0x0000001bff117290 */ /* 0x000fe20008ffe4ff */
[----:B--2---:R-:W-:Y:S01]  /*1c50*/  SHF.L.U32 R0, R12, 0x1f, RZ ;  /* 0x0000001f0c007819 */ /* 0x004fe200000006ff */
[----:B------:R-:W-:Y:S02]  /*1c60*/  ULEA UR9, UR9, UR7, 0x1 ;  /* 0x0000000709097291 */ /* 0x000fe4000f8e08ff */
[----:B------:R-:W-:Y:S01]  /*1c70*/  UIADD3.X UR15, UPT, UPT, URZ, UR27, URZ, UP0, !UPT ;  /* 0x0000001bff0f7290 */ /* 0x000fe200087fe4ff */
[----:B------:R4:W1:Y:S01]  /*1c80*/  SYNCS.PHASECHK.TRANS64.TRYWAIT P0, [UR8+0x40], R0 ;  /* 0x00004000ff0075a7 */ /* 0x0008620008001108 */
[----:B------:R-:W-:-:S02]  /*1c90*/  ULEA UR8, UR4, UR7, 0xe ;  /* 0x0000000704087291 */ /* 0x000fc4000f8e70ff */
[----:B------:R-:W-:Y:S02]  /*1ca0*/  UIADD3 UR32, UPT, UPT, UR9, 0x4400, URZ ;  /* 0x0000440009207890 */ /* 0x000fe4000fffe0ff */
[----:B------:R-:W-:Y:S01]  /*1cb0*/  UIADD3 UR8, UPT, UPT, UR8, 0x14400, URZ ;  /* 0x0001440008087890 */ /* 0x000fe2000fffe0ff */
[----:B------:R-:W-:Y:S01]  /*1cc0*/  UMOV UR13, 0x30000 ;  /* 0x00030000000d7882 */ /* 0x000fe20000000000 */
[----:B------:R-:W-:Y:S01]  /*1cd0*/  UMOV UR18, 0x0 ;  /* 0x0000000000127882 */ /* 0x000fe20000000000 */
[----:B------:R-:W-:Y:S01]  /*1ce0*/  UMOV UR19, 0x10000000 ;  /* 0x1000000000137882 */ /* 0x000fe20000000000 */
[----:B------:R-:W-:Y:S01]  /*1cf0*/  UMOV UR12, UR36 ;  /* 0x00000024000c7c82 */ /* 0x000fe20008000000 */
[----:B------:R-:W-:Y:S01]  /*1d00*/  UMOV UR9, UR33 ;  /* 0x0000002100097c82 */ /* 0x000fe20008000000 */
[----:B------:R-:W-:Y:S01]  /*1d10*/  UMOV UR10, UR34 ;  /* 0x00000022000a7c82 */ /* 0x000fe20008000000 */
[----:B------:R2:W-:Y:S01]  /*1d20*/  UTMALDG.3D.MULTICAST [UR32], [UR16], UR13, desc[UR18] ;  /* 0x00001220100073b4 */ /* 0x0005e2000801180d */
[----:B------:R-:W-:Y:S01]  /*1d30*/  UIADD3 UR6, UPT, UPT, UR6, 0x1, URZ ;  /* 0x0000000106067890 */ /* 0x000fe2000fffe0ff */
[----:B------:R-:W-:-:S03]  /*1d40*/  UMOV UR4, UR5 ;  /* 0x0000000500047c82 */ /* 0x000fc60008000000 */
[----:B------:R-:W-:Y:S01]  /*1d50*/  UISETP.NE.AND UP0, UPT, UR6, UR21, UPT ;  /* 0x000000150600728c */ /* 0x000fe2000bf05270 */
[----:B------:R4:W-:Y:S01]  /*1d60*/  UTMALDG.3D [UR8], [UR14], desc[UR18] ;  /* 0x000012080e0075b4 */ /* 0x0009e20008011000 */
[----:B--2---:R-:W-:-:S07]  /*1d70*/  UMOV UR13, UR21 ;  /* 0x00000015000d7c82 */ /* 0x004fce0008000000 */
[----:B----4-:R-:W-:Y:S05]  /*1d80*/  BRA.U UP0, `(.L_x_32) ;  /* 0xfffffffd00487547 */ /* 0x010fea000b83ffff */
.L_x_26:
[----:B------:R-:W-:Y:S01]  /*1d90*/  ULEA UR4, UR5, UR7, 0x3 ;  /* 0x0000000705047291 */ /* 0x000fe2000f8e18ff */
[----:B--2---:R-:W-:Y:S01]  /*1da0*/  SHF.L.U32 R0, R12, 0x1f, RZ ;  /* 0x0000001f0c007819 */ /* 0x004fe200000006ff */
[----:B------:R-:W-:Y:S01]  /*1db0*/  @!P1 SYNCS.ARRIVE.TRANS64.A1T0 RZ, [UR7+0xc8], RZ ;  /* 0x0000c8ffffff99a7 */ /* 0x000fe20008100007 */
[----:B------:R-:W-:-:S06]  /*1dc0*/  UISETP.GT.AND UP0, UPT, UR43, UR41, UPT ;  /* 0x000000292b00728c */ /* 0x000fcc000bf04270 */
[----:B-1-3--:R1:W2:Y:S03]  /*1dd0*/  SYNCS.PHASECHK.TRANS64.TRYWAIT P0, [UR4+0x40], R0 ;  /* 0x00004000ff0075a7 */ /* 0x00a2a60008001104 */
[----:B------:R-:W-:Y:S05]  /*1de0*/  BRA.U !UP0, `(.L_x_33) ;  /* 0x0000000108bc7547 */ /* 0x000fea000b800000 */
[----:B------:R-:W-:Y:S01]  /*1df0*/  UIADD3 UR25, UPT, UPT, UR44, UR13, URZ ;  /* 0x0000000d2c197290 */ /* 0x000fe2000fffe0ff */
[----:B------:R-:W-:-:S11]  /*1e00*/  UMOV UR4, UR5 ;  /* 0x0000000500047c82 */ /* 0x000fd60008000000 */
.L_x_39:
[----:B------:R-:W-:Y:S01]  /*1e10*/  ULEA UR17, UR4, UR7, 0x3 ;  /* 0x0000000704117291 */ /* 0x000fe2000f8e18ff */
[----:B--2---:R-:W-:Y:S01]  /*1e20*/  @!P3 MOV R2, 0x6000 ;  /* 0x000060000002b802 */ /* 0x004fe20000000f00 */
[----:B--2-4-:R-:W-:Y:S10]  /*1e30*/  @P0 BRA `(.L_x_34) ;  /* 0x00000000000c0947 */ /* 0x014ff40003800000 */
[----:B------:R-:W-:-:S04]  /*1e40*/  SHF.L.U32 R3, R12, 0x1f, RZ ;  /* 0x0000001f0c037819 */ /* 0x000fc800000006ff */
[----:B------:R-:W2:Y:S02]  /*1e50*/  SYNCS.PHASECHK.TRANS64.TRYWAIT P0, [UR17+0x40], R3 ;  /* 0x00004003ff0075a7 */ /* 0x000ea40008001111 */
[----:B--2---:R-:W-:Y:S05]  /*1e60*/  @!P0 BRA `(.L_x_35) ;  /* 0x0000006800bc8947 */ /* 0x004fea0003800000 */
.L_x_34:
[----:B------:R2:W-:Y:S01]  /*1e70*/  @!P3 SYNCS.ARRIVE.TRANS64 RZ, [UR17], R2 ;  /* 0x00000002ffffb9a7 */ /* 0x0005e20008000011 */
[----:B------:R-:W-:-:S04]  /*1e80*/  ULOP3.LUT UR5, UR24, 0x2, URZ, 0xfc, !UPT ;  /* 0x0000000218057892 */ /* 0x000fc8000f8efcff */
[----:B------:R-:W-:-:S09]  /*1e90*/  UISETP.NE.AND UP0, UPT, UR5, 0x2, UPT ;  /* 0x000000020500788c */ /* 0x000fd2000bf05270 */
[----:B------:R-:W-:Y:S05]  /*1ea0*/  BRA.U UP0, `(.L_x_36) ;  /* 0x0000000100047547 */ /* 0x000fea000b800000 */
[----:B------:R-:W-:Y:S05]  /*1eb0*/  BPT.TRAP 0x1 ;  /* 0x000000040000795c */ /* 0x000fea0000300000 */
.L_x_36:
[----:B------:R-:W-:Y:S04]  /*1ec0*/  BSSY.RECONVERGENT B0, `(.L_x_37) ;  /* 0x0000003000007945 */ /* 0x000fe80003800200 */
[----:B------:R-:W-:Y:S05]  /*1ed0*/  @P2 BRA `(.L_x_38) ;  /* 0x0000000000042947 */ /* 0x000fea0003800000 */
[----:B------:R-:W-:Y:S05]  /*1ee0*/  BPT.TRAP 0x1 ;  /* 0x000000040000795c */ /* 0x000fea0000300000 */
.L_x_38:
[----:B------:R-:W-:Y:S05]  /*1ef0*/  BSYNC.RECONVERGENT B0 ;  /* 0x0000000000007941 */ /* 0x000fea0003800200 */
.L_x_37:
[----:B------:R-:W-:Y:S02]  /*1f00*/  UIADD3 UR5, UPT, UPT, UR4, 0x1, URZ ;  /* 0x0000000104057890 */ /* 0x000fe4000fffe0ff */
[----:B------:R-:W-:Y:S02]  /*1f10*/  UIADD3 UR14, UP1, UPT, UR26, 0x80, URZ ;  /* 0x000000801a0e7890 */ /* 0x000fe4000ff3e0ff */
[----:B------:R-:W-:Y:S02]  /*1f20*/  UISETP.NE.AND UP0, UPT, UR5, 0x8, UPT ;  /* 0x000000080500788c */ /* 0x000fe4000bf05270 */
[----:B------:R-:W-:Y:S02]  /*1f30*/  USHF.L.U32 UR18, UR13, 0x6, URZ ;  /* 0x000000060d127899 */ /* 0x000fe400080006ff */
[----:B------:R-:W-:Y:S02]  /*1f40*/  USEL UR8, URZ, 0x1, UP0 ;  /* 0x00000001ff087887 */ /* 0x000fe40008000000 */
[----:B------:R-:W-:-:S02]  /*1f50*/  USEL UR5, UR5, URZ, UP0 ;  /* 0x000000ff05057287 */ /* 0x000fc40008000000 */
[----:B------:R-:W-:Y:S02]  /*1f60*/  UIADD3 UR22, UP0, UPT, UR26, 0x180, URZ ;  /* 0x000001801a167890 */ /* 0x000fe4000ff1e0ff */
[----:B------:R-:W-:Y:S01]  /*1f70*/  LOP3.LUT R12, R12, UR8, RZ, 0x3c, !PT ;  /* 0x000000080c0c7c12 */ /* 0x000fe2000f8e3cff */
[----:B------:R-:W-:Y:S02]  /*1f80*/  ULEA UR6, UR5, UR7, 0x3 ;  /* 0x0000000705067291 */ /* 0x000fe4000f8e18ff */
[----:B------:R-:W-:Y:S01]  /*1f90*/  ULEA UR8, UR4, UR7, 0xe ;  /* 0x0000000704087291 */ /* 0x000fe2000f8e70ff */
[----:B-1----:R-:W-:Y:S01]  /*1fa0*/  SHF.L.U32 R0, R12, 0x1f, RZ ;  /* 0x0000001f0c007819 */ /* 0x002fe200000006ff */
[----:B------:R-:W-:Y:S02]  /*1fb0*/  ULEA UR16, UR4, UR29, 0xd ;  /* 0x0000001d04107291 */ /* 0x000fe4000f8e68ff */
[----:B------:R-:W-:Y:S02]  /*1fc0*/  UIADD3.X UR15, UPT, UPT, URZ, UR27, URZ, UP1, !UPT ;  /* 0x0000001bff0f7290 */ /* 0x000fe40008ffe4ff */
[----:B------:R-:W-:Y:S01]  /*1fd0*/  UIADD3 UR8, UPT, UPT, UR8, 0x14400, URZ ;  /* 0x0001440008087890 */ /* 0x000fe2000fffe0ff */
[----:B------:R3:W4:Y:S01]  /*1fe0*/  SYNCS.PHASECHK.TRANS64.TRYWAIT P0, [UR6+0x40], R0 ;  /* 0x00004000ff0075a7 */ /* 0x0007220008001106 */
[----:B------:R-:W-:Y:S01]  /*1ff0*/  UIADD3.X UR23, UPT, UPT, URZ, UR27, URZ, UP0, !UPT ;  /* 0x0000001bff177290 */ /* 0x000fe200087fe4ff */
[----:B------:R-:W-:Y:S01]  /*2000*/  UMOV UR6, 0x30000 ;  /* 0x0003000000067882 */ /* 0x000fe20000000000 */
[----:B------:R-:W-:Y:S01]  /*2010*/  UMOV UR30, 0x0 ;  /* 0x00000000001e7882 */ /* 0x000fe20000000000 */
[----:B------:R-:W-:Y:S01]  /*2020*/  UMOV UR31, 0x10000000 ;  /* 0x10000000001f7882 */ /* 0x000fe20000000000 */
[----:B------:R-:W-:Y:S01]  /*2030*/  UMOV UR19, UR35 ;  /* 0x0000002300137c82 */ /* 0x000fe20008000000 */
[----:B------:R-:W-:Y:S01]  /*2040*/  UMOV UR20, UR36 ;  /* 0x0000002400147c82 */ /* 0x000fe20008000000 */
[----:B------:R-:W-:Y:S01]  /*2050*/  UMOV UR12, UR36 ;  /* 0x00000024000c7c82 */ /* 0x000fe20008000000 */
[----:B------:R-:W-:Y:S01]  /*2060*/  UMOV UR9, UR17 ;  /* 0x0000001100097c82 */ /* 0x000fe20008000000 */
[----:B------:R-:W-:Y:S01]  /*2070*/  UMOV UR10, UR18 ;  /* 0x00000012000a7c82 */ /* 0x000fe20008000000 */
[----:B------:R3:W-:Y:S01]  /*2080*/  UTMALDG.3D.MULTICAST [UR16], [UR14], UR6, desc[UR30] ;  /* 0x00001e100e0073b4 */ /* 0x0007e20008011806 */
[----:B------:R-:W-:Y:S01]  /*2090*/  UIADD3 UR13, UPT, UPT, UR13, 0x1, URZ ;  /* 0x000000010d0d7890 */ /* 0x000fe2000fffe0ff */
[----:B------:R-:W-:-:S03]  /*20a0*/  UMOV UR4, UR5 ;  /* 0x0000000500047c82 */ /* 0x000fc60008000000 */
[----:B------:R-:W-:Y:S01]  /*20b0*/  UISETP.NE.AND UP0, UPT, UR13, UR25, UPT ;  /* 0x000000190d00728c */ /* 0x000fe2000bf05270 */
[----:B------:R3:W-:Y:S08]  /*20c0*/  UTMALDG.3D [UR8], [UR22], desc[UR30] ;  /* 0x00001e08160075b4 */ /* 0x0007f00008011000 */
[----:B---3--:R-:W-:Y:S05]  /*20d0*/  BRA.U UP0, `(.L_x_39) ;  /* 0xfffffffd004c7547 */ /* 0x008fea000b83ffff */
.L_x_33:
[C---:B------:R-:W-:Y:S01]  /*20e0*/  LEA R3, R11.reuse, UR7, 0x3 ;  /* 0x000000070b037c11 */ /* 0x040fe2000f8e18ff */
[----:B------:R-:W-:Y:S01]  /*20f0*/  NOP ;  /* 0x0000000000007918 */ /* 0x000fe20000000000 */
[----:B-1----:R-:W-:Y:S02]  /*2100*/  SHF.L.U32 R0, R10, 0x1f, RZ ;  /* 0x0000001f0a007819 */ /* 0x002fe400000006ff */
[----:B------:R-:W-:Y:S02]  /*2110*/  LEA R4, R11, UR7, 0x4 ;  /* 0x000000070b047c11 */ /* 0x000fe4000f8e20ff */
[----:B--2-4-:R-:W1:Y:S02]  /*2120*/  SYNCS.PHASECHK.TRANS64.TRYWAIT P0, [R3+URZ+0xd0], R0 ;  /* 0x0000d000030075a7 */ /* 0x014e6400080011ff */
[----:B-1----:R-:W-:Y:S05]  /*2130*/  @!P0 BRA `(.L_x_40) ;  /* 0x0000006800208947 */ /* 0x002fea0003800000 */
.L_x_146:
[----:B------:R-:W2:Y:S01]  /*2140*/  LDS.128 R4, [R4+0x160] ;  /* 0x0001600004047984 */ /* 0x000ea20000000c00 */
[----:B------:R-:W-:Y:S01]  /*2150*/  UISETP.GE.AND UP0, UPT, UR42, 0x1, UPT ;  /* 0x000000012a00788c */ /* 0x000fe2000bf06270 */
[----:B------:R-:W-:Y:S01]  /*2160*/  @!PT LDS RZ, [RZ] ;  /* 0x00000000fffff984 */ /* 0x000fe20000000800 */
[----:B------:R-:W-:Y:S01]  /*2170*/  @!PT LDS RZ, [RZ] ;  /* 0x00000000fffff984 */ /* 0x000fe20000000800 */
[----:B------:R-:W-:Y:S01]  /*2180*/  @!PT LDS RZ, [RZ] ;  /* 0x00000000fffff984 */ /* 0x000fe20000000800 */
[----:B------:R-:W-:Y:S01]  /*2190*/  @!PT LDS RZ, [RZ] ;  /* 0x00000000fffff984 */ /* 0x000fe20000000800 */
[----:B------:R3:W-:Y:S06]  /*21a0*/  MEMBAR.ALL.CTA ;  /* 0x0000000000007992 */ /* 0x0007ec0000008000 */
[----:B---3--:R-:W3:Y:S01]  /*21b0*/  FENCE.VIEW.ASYNC.S ;  /* 0x00000000000073c6 */ /* 0x008ee20000000000 */
[----:B--2---:R-:W-:-:S13]  /*21c0*/  LOP3.LUT P0, RZ, R6, 0x1, RZ, 0xc0, !PT ;  /* 0x0000000106ff7812 */ /* 0x004fda000780c0ff */
[----:B---3--:R-:W-:Y:S01]  /*21d0*/  VOTEU.ANY UP1, P0 ;  /* 0x0000000000ff7886 */ /* 0x008fe20000020100 */
[----:B------:R-:W-:-:S13]  /*21e0*/  PLOP3.LUT P0, PT, PT, PT, UP1, 0x80, 0x8 ;  /* 0x000000000008781c */ /* 0x000fda0003f0f018 */
[----:B-1----:R-:W-:Y:S02]  /*21f0*/  @P0 LOP3.LUT R0, R5, 0xffff, RZ, 0xc0, !PT ;  /* 0x0000ffff05000812 */ /* 0x002fe400078ec0ff */
[----:B------:R-:W-:Y:S02]  /*2200*/  @P0 MOV R2, R4 ;  /* 0x0000000400020202 */ /* 0x000fe40000000f00 */
[----:B------:R-:W-:Y:S01]  /*2210*/  @P0 R2UR UR6, R0 ;  /* 0x00000000000602ca */ /* 0x000fe200000e0000 */
[----:B------:R-:W-:Y:S01]  /*2220*/  VIADD R0, R3, 0xe0 ;  /* 0x000000e003007836 */ /* 0x000fe20000000000 */
[----:B------:R-:W-:Y:S02]  /*2230*/  @P0 SHF.R.U32.HI R4, RZ, 0x10, R5 ;  /* 0x00000010ff040819 */ /* 0x000fe40000011605 */
[----:B------:R-:W-:Y:S02]  /*2240*/  @P0 R2UR UR8, R2 ;  /* 0x00000000020802ca */ /* 0x000fe400000e0000 */
[----:B------:R-:W-:-:S02]  /*2250*/  PRMT R0, RZ, 0x654, R0 ;  /* 0x00000654ff007816 */ /* 0x000fc40000000000 */
[----:B------:R-:W-:Y:S02]  /*2260*/  @P0 R2UR UR4, R4 ;  /* 0x00000000040402ca */ /* 0x000fe400000e0000 */
[----:B------:R1:W-:Y:S03]  /*2270*/  SYNCS.ARRIVE.TRANS64.RED.A1T0 RZ, [R0+URZ], RZ ;  /* 0x000000ff00ff79a7 */ /* 0x0003e600081004ff */
[----:B------:R-:W-:-:S04]  /*2280*/  @UP1 UMOV UR37, UR6 ;  /* 0x0000000600251c82 */ /* 0x000fc80008000000 */
[----:B------:R-:W-:-:S04]  /*2290*/  @UP1 UMOV UR38, UR8 ;  /* 0x0000000800261c82 */ /* 0x000fc80008000000 */
[----:B------:R-:W-:Y:S01]  /*22a0*/  @UP1 UMOV UR36, UR4 ;  /* 0x0000000400241c82 */ /* 0x000fe20008000000 */
[----:B------:R-:W-:Y:S05]  /*22b0*/  BRA.U !UP0, `(.L_x_41) ;  /* 0x0000000108d47547 */ /* 0x000fea000b800000 */
[----:B------:R-:W2:Y:S01]  /*22c0*/  LDCU.128 UR12, c[0x0][0xb10] ;  /* 0x00016200ff0c77ac */ /* 0x000ea20008000c00 */
[----:B------:R-:W3:Y:S01]  /*22d0*/  LDCU UR25, c[0x0][0xb20] ;  /* 0x00016400ff1977ac */ /* 0x000ee20008000800 */
[----:B------:R-:W4:Y:S01]  /*22e0*/  LDCU UR20, c[0x0][0xb0c] ;  /* 0x00016180ff1477ac */ /* 0x000f220008000800 */
[----:B------:R-:W1:Y:S01]  /*22f0*/  LDCU.64 UR10, c[0x0][0xb28] ;  /* 0x00016500ff0a77ac */ /* 0x000e620008000a00 */
[----:B------:R-:W-:Y:S02]  /*2300*/  UISETP.NE.AND UP3, UPT, UR42, 0x1, UPT ;  /* 0x000000012a00788c */ /* 0x000fe4000bf65270 */
[----:B--2---:R-:W-:Y:S02]  /*2310*/  UIMAD.WIDE.U32 UR16, UR39, UR15, URZ ;  /* 0x0000000f271072a5 */ /* 0x004fe4000f8e00ff */
[----:B------:R-:W-:Y:S02]  /*2320*/  UIMAD.WIDE.U32 UR8, UR40, UR12, URZ ;  /* 0x0000000c280872a5 */ /* 0x000fe4000f8e00ff */
[----:B------:R-:W-:-:S02]  /*2330*/  UISETP.NE.AND UP0, UPT, UR14, 0x1, UPT ;  /* 0x000000010e00788c */ /* 0x000fc4000bf05270 */
[----:B------:R-:W-:Y:S01]  /*2340*/  UIMAD.WIDE.U32 UR22, UR37, UR15, URZ ;  /* 0x0000000f251672a5 */ /* 0x000fe2000f8e00ff */
[----:B------:R-:W-:Y:S02]  /*2350*/  UMOV UR16, UR17 ;  /* 0x0000001100107c82 */ /* 0x000fe40008000000 */
[----:B------:R-:W-:Y:S01]  /*2360*/  UMOV UR8, UR9 ;  /* 0x0000000900087c82 */ /* 0x000fe20008000000 */
[----:B---3--:R-:W-:Y:S02]  /*2370*/  USHF.R.U32.HI UR16, URZ, UR25, UR16 ;  /* 0x00000019ff107299 */ /* 0x008fe40008011610 */
[----:B----4-:R-:W-:Y:S02]  /*2380*/  UISETP.NE.AND UP2, UPT, UR20, 0x1, UPT ;  /* 0x000000011400788c */ /* 0x010fe4000bf45270 */
[----:B------:R-:W-:Y:S02]  /*2390*/  USHF.R.U32.HI UR8, URZ, UR13, UR8 ;  /* 0x0000000dff087299 */ /* 0x000fe40008011608 */
[----:B------:R-:W-:-:S02]  /*23a0*/  USEL UR6, UR39, UR16, !UP0 ;  /* 0x0000001027067287 */ /* 0x000fc4000c000000 */
[----:B------:R-:W-:Y:S02]  /*23b0*/  USEL UR8, UR40, UR8, !UP2 ;  /* 0x0000000828087287 */ /* 0x000fe4000d000000 */
[----:B-1----:R-:W-:Y:S01]  /*23c0*/  UIMAD.WIDE.U32 UR16, UR6, UR10, URZ ;  /* 0x0000000a061072a5 */ /* 0x002fe2000f8e00ff */
[----:B------:R-:W-:Y:S01]  /*23d0*/  UMOV UR4, UR23 ;  /* 0x0000001700047c82 */ /* 0x000fe20008000000 */
[----:B------:R-:W-:Y:S02]  /*23e0*/  UIMAD.WIDE.U32 UR18, UR38, UR12, URZ ;  /* 0x0000000c261272a5 */ /* 0x000fe4000f8e00ff */
[----:B------:R-:W-:-:S03]  /*23f0*/  UIMAD.WIDE.U32 UR22, UR8, UR10, URZ ;  /* 0x0000000a081672a5 */ /* 0x000fc6000f8e00ff */
[----:B------:R-:W-:Y:S01]  /*2400*/  UMOV UR16, UR17 ;  /* 0x0000001100107c82 */ /* 0x000fe20008000000 */
[----:B------:R-:W-:Y:S02]  /*2410*/  USHF.R.U32.HI UR4, URZ, UR25, UR4 ;  /* 0x00000019ff047299 */ /* 0x000fe40008011604 */
[----:B------:R-:W-:Y:S01]  /*2420*/  @UP3 USHF.R.U32.HI UR6, URZ, UR11, UR16 ;  /* 0x0000000bff063299 */ /* 0x000fe20008011610 */
[----:B------:R-:W-:Y:S01]  /*2430*/  UMOV UR18, UR19 ;  /* 0x0000001300127c82 */ /* 0x000fe20008000000 */
[----:B------:R-:W-:Y:S01]  /*2440*/  UMOV UR22, UR23 ;  /* 0x0000001700167c82 */ /* 0x000fe20008000000 */
[----:B------:R-:W-:Y:S02]  /*2450*/  USHF.R.U32.HI UR13, URZ, UR13, UR18 ;  /* 0x0000000dff0d7299 */ /* 0x000fe40008011612 */
[----:B------:R-:W-:Y:S02]  /*2460*/  USEL UR4, UR37, UR4, !UP0 ;  /* 0x0000000425047287 */ /* 0x000fe4000c000000 */
[----:B------:R-:W-:-:S02]  /*2470*/  @UP3 USHF.R.U32.HI UR8, URZ, UR11, UR22 ;  /* 0x0000000bff083299 */ /* 0x000fc40008011616 */
[----:B------:R-:W-:Y:S02]  /*2480*/  UIMAD UR9, UR42, UR6, URZ ;  /* 0x000000062a0972a4 */ /* 0x000fe4000f8e02ff */
[----:B------:R-:W-:Y:S02]  /*2490*/  USEL UR6, UR38, UR13, !UP2 ;  /* 0x0000000d26067287 */ /* 0x000fe4000d000000 */
[----:B------:R-:W-:Y:S02]  /*24a0*/  UIMAD UR12, UR42, UR8, URZ ;  /* 0x000000082a0c72a4 */ /* 0x000fe4000f8e02ff */
[----:B------:R-:W-:Y:S02]  /*24b0*/  UISETP.GE.AND UP0, UPT, UR4, UR9, UPT ;  /* 0x000000090400728c */ /* 0x000fe4000bf06270 */
[----:B------:R-:W-:Y:S02]  /*24c0*/  UIMAD.WIDE.U32 UR16, UR4, UR10, URZ ;  /* 0x0000000a041072a5 */ /* 0x000fe4000f8e00ff */
[----:B------:R-:W-:-:S02]  /*24d0*/  UISETP.GE.OR UP0, UPT, UR6, UR12, UP0 ;  /* 0x0000000c0600728c */ /* 0x000fc40008706670 */
        /* <DEDUP_REMOVED lines=19> */
.L_x_41:
[----:B------:R-:W2:Y:S02]  /*2610*/  LDCU UR4, c[0x0][0xb30] ;  /* 0x00016600ff0477ac */ /* 0x000ea40008000800 */
[----:B--2---:R-:W-:-:S09]  /*2620*/  UISETP.NE.AND UP0, UPT, UR4, 0x1, UPT ;  /* 0x000000010400788c */ /* 0x004fd2000bf05270 */
[----:B------:R-:W-:Y:S05]  /*2630*/  BRA.U UP0, `(.L_x_42) ;  /* 0x0000000100447547 */ /* 0x000fea000b800000 */
[----:B------:R-:W2:Y:S01]  /*2640*/  LDCU.128 UR12, c[0x0][0xb10] ;  /* 0x00016200ff0c77ac */ /* 0x000ea20008000c00 */
[----:B------:R-:W3:Y:S01]  /*2650*/  LDCU UR16, c[0x0][0xb0c] ;  /* 0x00016180ff1077ac */ /* 0x000ee20008000800 */
[----:B------:R-:W4:Y:S01]  /*2660*/  LDCU UR17, c[0x0][0xb20] ;  /* 0x00016400ff1177ac */ /* 0x000f220008000800 */
[----:B--2---:R-:W-:Y:S02]  /*2670*/  UIMAD.WIDE.U32 UR10, UR38, UR12, URZ ;  /* 0x0000000c260a72a5 */ /* 0x004fe4000f8e00ff */
[----:B------:R-:W-:Y:S02]  /*2680*/  UIMAD.WIDE.U32 UR8, UR37, UR15, URZ ;  /* 0x0000000f250872a5 */ /* 0x000fe4000f8e00ff */
[----:B---3--:R-:W-:Y:S02]  /*2690*/  UISETP.NE.AND UP2, UPT, UR16, 0x1, UPT ;  /* 0x000000011000788c */ /* 0x008fe4000bf45270 */
[----:B------:R-:W-:Y:S01]  /*26a0*/  UISETP.NE.AND UP0, UPT, UR14, 0x1, UPT ;  /* 0x000000010e00788c */ /* 0x000fe2000bf05270 */
[----:B------:R-:W-:-:S02]  /*26b0*/  UMOV UR6, UR11 ;  /* 0x0000000b00067c82 */ /* 0x000fc40008000000 */
[----:B------:R-:W-:Y:S01]  /*26c0*/  UMOV UR4, UR9 ;  /* 0x0000000900047c82 */ /* 0x000fe20008000000 */
[----:B------:R-:W-:Y:S02]  /*26d0*/  USHF.R.U32.HI UR6, URZ, UR13, UR6 ;  /* 0x0000000dff067299 */ /* 0x000fe40008011606 */
[----:B----4-:R-:W-:Y:S02]  /*26e0*/  USHF.R.U32.HI UR4, URZ, UR17, UR4 ;  /* 0x00000011ff047299 */ /* 0x010fe40008011604 */
[----:B------:R-:W-:Y:S02]  /*26f0*/  USEL UR6, UR38, UR6, !UP2 ;  /* 0x0000000626067287 */ /* 0x000fe4000d000000 */
[----:B------:R-:W-:-:S04]  /*2700*/  USEL UR4, UR37, UR4, !UP0 ;  /* 0x0000000425047287 */ /* 0x000fc8000c000000 */
[----:B------:R-:W-:Y:S02]  /*2710*/  UIADD3 UR8, UPT, UPT, UR6, -UR4, URZ ;  /* 0x8000000406087290 */ /* 0x000fe4000fffe0ff */
[----:B------:R-:W-:Y:S02]  /*2720*/  UIADD3 UR4, UPT, UPT, -UR6, UR4, URZ ;  /* 0x0000000406047290 */ /* 0x000fe4000fffe1ff */
[----:B------:R-:W-:Y:S02]  /*2730*/  UIMAD UR37, UR8, UR14, UR37 ;  /* 0x0000000e082572a4 */ /* 0x000fe4000f8e0225 */
[----:B------:R-:W-:-:S12]  /*2740*/  UIMAD UR38, UR4, UR16, UR38 ;  /* 0x00000010042672a4 */ /* 0x000fd8000f8e0226 */
.L_x_42:
[----:B------:R-:W-:Y:S01]  /*2750*/  VIADD R11, R11, 0x1 ;  /* 0x000000010b0b7836 */ /* 0x000fe20000000000 */
[----:B------:R-:W-:Y:S02]  /*2760*/  R2UR UR6, R48 ;  /* 0x00000000300672ca */ /* 0x000fe400000e0000 */
[----:B------:R-:W-:Y:S02]  /*2770*/  R2UR UR4, R47 ;  /* 0x000000002f0472ca */ /* 0x000fe400000e0000 */
[C---:B------:R-:W-:Y:S02]  /*2780*/  ISETP.NE.AND P0, PT, R11.reuse, 0x2, PT ;  /* 0x000000020b00780c */ /* 0x040fe40003f05270 */
[----:B------:R-:W-:Y:S02]  /*2790*/  PLOP3.LUT P1, PT, PT, PT, PT, 0x80, 0x8 ;  /* 0x000000000008781c */ /* 0x000fe40003f2f070 */
[----:B-1----:R-:W-:Y:S02]  /*27a0*/  SEL R0, RZ, 0x1, P0 ;  /* 0x00000001ff007807 */ /* 0x002fe40000000000 */
[----:B------:R-:W-:-:S02]  /*27b0*/  SEL R11, R11, RZ, P0 ;  /* 0x000000ff0b0b7207 */ /* 0x000fc40000000000 */
[----:B------:R-:W-:Y:S01]  /*27c0*/  LOP3.LUT R10, R10, R0, RZ, 0x3c, !PT ;  /* 0x000000000a0a7212 */ /* 0x000fe200078e3cff */
[----:B------:R-:W-:Y:S02]  /*27d0*/  UIADD3 UR16, UPT, UPT, UR38, UR6, URZ ;  /* 0x0000000626107290 */ /* 0x000fe4000fffe0ff */
[----:B------:R-:W-:Y:S01]  /*27e0*/  UIADD3 UR20, UPT, UPT, UR37, UR4, URZ ;  /* 0x0000000425147290 */ /* 0x000fe2000fffe0ff */
[----:B------:R-:W-:Y:S11]  /*27f0*/  BRA.U UP1, `(.L_x_43) ;  /* 0xfffffff101507547 */ /* 0x000ff6000b83ffff */
[----:B------:R-:W-:Y:S01]  /*2800*/  UIADD3 UR7, UPT, UPT, UR7, 0x40, URZ ;  /* 0x0000004007077890 */ /* 0x000fe2000fffe0ff */
[----:B------:R-:W-:-:S03]  /*2810*/  SHF.L.U32 R2, R12, 0x1f, RZ ;  /* 0x0000001f0c027819 */ /* 0x000fc600000006ff */
[----:B------:R-:W-:-:S09]  /*2820*/  ULEA UR4, UR5, UR7, 0x3 ;  /* 0x0000000705047291 */ /* 0x000fd2000f8e18ff */
[----:B------:R-:W1:Y:S02]  /*2830*/  SYNCS.PHASECHK.TRANS64.TRYWAIT P0, [UR4], R2 ;  /* 0x00000002ff0075a7 */ /* 0x000e640008001104 */
[----:B-1----:R-:W-:Y:S05]  /*2840*/  @!P0 BRA `(.L_x_44) ;  /* 0x0000006000708947 */ /* 0x002fea0003800000 */
.L_x_148:
[----:B------:R-:W-:-:S04]  /*2850*/  UIADD3 UR4, UPT, UPT, UR5, 0x1, URZ ;  /* 0x0000000105047890 */ /* 0x000fc8000fffe0ff */
[----:B------:R-:W-:-:S04]  /*2860*/  UISETP.NE.AND UP0, UPT, UR4, 0x8, UPT ;  /* 0x000000080400788c */ /* 0x000fc8000bf05270 */
[----:B------:R-:W-:Y:S02]  /*2870*/  USEL UR6, URZ, 0x1, UP0 ;  /* 0x00000001ff067887 */ /* 0x000fe40008000000 */
[----:B------:R-:W-:-:S04]  /*2880*/  USEL UR4, UR4, URZ, UP0 ;  /* 0x000000ff04047287 */ /* 0x000fc80008000000 */
[----:B------:R-:W-:Y:S01]  /*2890*/  ULEA UR5, UR4, UR7, 0x3 ;  /* 0x0000000704057291 */ /* 0x000fe2000f8e18ff */
[----:B-1----:R-:W-:-:S04]  /*28a0*/  LOP3.LUT R2, R12, UR6, RZ, 0x3c, !PT ;  /* 0x000000060c027c12 */ /* 0x002fc8000f8e3cff */
[----:B------:R-:W-:-:S04]  /*28b0*/  SHF.L.U32 R3, R2, 0x1f, RZ ;  /* 0x0000001f02037819 */ /* 0x000fc800000006ff */
[----:B------:R-:W1:Y:S02]  /*28c0*/  SYNCS.PHASECHK.TRANS64.TRYWAIT P0, [UR5], R3 ;  /* 0x00000003ff0075a7 */ /* 0x000e640008001105 */
[----:B-1----:R-:W-:Y:S05]  /*28d0*/  @!P0 BRA `(.L_x_45) ;  /* 0x0000006000648947 */ /* 0x002fea0003800000 */
.L_x_150:
[----:B------:R-:W-:-:S04]  /*28e0*/  UIADD3 UR4, UPT, UPT, UR4, 0x1, URZ ;  /* 0x0000000104047890 */ /* 0x000fc8000fffe0ff */
[----:B------:R-:W-:-:S04]  /*28f0*/  UISETP.NE.AND UP0, UPT, UR4, 0x8, UPT ;  /* 0x000000080400788c */ /* 0x000fc8000bf05270 */
[----:B------:R-:W-:Y:S02]  /*2900*/  USEL UR6, URZ, 0x1, UP0 ;  /* 0x00000001ff067887 */ /* 0x000fe40008000000 */
[----:B------:R-:W-:-:S04]  /*2910*/  USEL UR4, UR4, URZ, UP0 ;  /* 0x000000ff04047287 */ /* 0x000fc80008000000 */
[----:B------:R-:W-:Y:S01]  /*2920*/  ULEA UR5, UR4, UR7, 0x3 ;  /* 0x0000000704057291 */ /* 0x000fe2000f8e18ff */
[----:B------:R-:W-:-:S04]  /*2930*/  LOP3.LUT R2, R2, UR6, RZ, 0x3c, !PT ;  /* 0x0000000602027c12 */ /* 0x000fc8000f8e3cff */
[----:B-1----:R-:W-:-:S04]  /*2940*/  SHF.L.U32 R3, R2, 0x1f, RZ ;  /* 0x0000001f02037819 */ /* 0x002fc800000006ff */
[----:B------:R-:W1:Y:S02]  /*2950*/  SYNCS.PHASECHK.TRANS64.TRYWAIT P0, [UR5], R3 ;  /* 0x00000003ff0075a7 */ /* 0x000e640008001105 */
[----:B-1----:R-:W-:Y:S05]  /*2960*/  @!P0 BRA `(.L_x_46) ;  /* 0x0000006000588947 */ /* 0x002fea0003800000 */
.L_x_152:
        /* <DEDUP_REMOVED lines=9> */
.L_x_154:
        /* <DEDUP_REMOVED lines=9> */
.L_x_156:
        /* <DEDUP_REMOVED lines=9> */
.L_x_158:
        /* <DEDUP_REMOVED lines=9> */
.L_x_160:
[----:B------:R-:W-:-:S04]  /*2bb0*/  UIADD3 UR4, UPT, UPT, UR4, 0x1, URZ ;  /* 0x0000000104047890 */ /* 0x000fc8000fffe0ff */
[----:B------:R-:W-:-:S04]  /*2bc0*/  UISETP.NE.AND UP0, UPT, UR4, 0x8, UPT ;  /* 0x000000080400788c */ /* 0x000fc8000bf05270 */
[----:B------:R-:W-:Y:S02]  /*2bd0*/  USEL UR5, URZ, 0x1, UP0 ;  /* 0x00000001ff057887 */ /* 0x000fe40008000000 */
[----:B------:R-:W-:-:S04]  /*2be0*/  USEL UR4, UR4, URZ, UP0 ;  /* 0x000000ff04047287 */ /* 0x000fc80008000000 */
[----:B------:R-:W-:Y:S01]  /*2bf0*/  ULEA UR4, UR4, UR7, 0x3 ;  /* 0x0000000704047291 */ /* 0x000fe2000f8e18ff */
[----:B------:R-:W-:-:S04]  /*2c00*/  LOP3.LUT R2, R2, UR5, RZ, 0x3c, !PT ;  /* 0x0000000502027c12 */ /* 0x000fc8000f8e3cff */
[----:B------:R-:W-:Y:S01]  /*2c10*/  SHF.L.U32 R2, R2, 0x1f, RZ ;  /* 0x0000001f02027819 */ /* 0x000fe200000006ff */
[----:B-1----:R-:W-:-:S07]  /*2c20*/  IMAD.U32 R0, RZ, RZ, UR4 ;  /* 0x00000004ff007e24 */ /* 0x002fce000f8e00ff */
.L_x_51:
[----:B-1----:R1:W2:Y:S02]  /*2c30*/  SYNCS.PHASECHK.TRANS64.TRYWAIT P0, [R0+URZ], R2 ;  /* 0x00000002000075a7 */ /* 0x0022a400080011ff */
[----:B--2---:R-:W-:Y:S05]  /*2c40*/  @!P0 NANOSLEEP.SYNCS 0x989680 ;  /* 0x009896800000895d */ /* 0x004fea0003900000 */
[----:B------:R-:W2:Y:S02]  /*2c50*/  @!P0 SYNCS.PHASECHK.TRANS64 P0, [R0+URZ], R2 ;  /* 0x00000002000085a7 */ /* 0x000ea400080010ff */
[----:B--2---:R-:W-:Y:S05]  /*2c60*/  @P0 EXIT ;  /* 0x000000000000094d */ /* 0x004fea0003800000 */
[----:B------:R-:W-:Y:S05]  /*2c70*/  BRA `(.L_x_51) ;  /* 0xfffffffc00ec7947 */ /* 0x000fea000383ffff */
.L_x_23:
[----:B------:R-:W1:Y:S02]  /*2c80*/  S2UR UR4, SR_CgaCtaId ;  /* 0x00000000000479c3 */ /* 0x000e640000008800 */
[----:B-1----:R-:W-:-:S04]  /*2c90*/  UISETP.NE.AND UP0, UPT, UR4, URZ, UPT ;  /* 0x000000ff0400728c */ /* 0x002fc8000bf05270 */
[----:B------:R-:W-:-:S09]  /*2ca0*/  UISETP.NE.OR UP0, UPT, UR17, 0x1, UP0 ;  /* 0x000000011100788c */ /* 0x000fd20008705670 */
[----:B------:R-:W-:Y:S05]  /*2cb0*/  BRA.U UP0, `(.L_x_52) ;  /* 0x00000005004c7547 */ /* 0x000fea000b800000 */
[----:B------:R-:W1:Y:S01]  /*2cc0*/  S2UR UR5, SR_CgaCtaId ;  /* 0x00000000000579c3 */ /* 0x000e620000008800 */
[----:B------:R-:W-:Y:S01]  /*2cd0*/  UMOV UR4, 0x400 ;  /* 0x0000040000047882 */ /* 0x000fe20000000000 */
[----:B------:R-:W-:Y:S01]  /*2ce0*/  ISETP.GE.U32.AND P2, PT, R0, 0x2, PT ;  /* 0x000000020000780c */ /* 0x000fe20003f46070 */
[----:B------:R-:W-:Y:S01]  /*2cf0*/  IMAD.MOV.U32 R12, RZ, RZ, 0x1 ;  /* 0x00000001ff0c7424 */ /* 0x000fe200078e00ff */
[----:B------:R-:W-:Y:S02]  /*2d00*/  CS2R R10, SRZ ;  /* 0x00000000000a7805 */ /* 0x000fe4000001ff00 */
[----:B------:R-:W-:Y:S01]  /*2d10*/  CS2R R8, SRZ ;  /* 0x0000000000087805 */ /* 0x000fe2000001ff00 */
[----:B-1----:R-:W-:-:S03]  /*2d20*/  ULEA UR6, UR5, UR4, 0x18 ;  /* 0x0000000405067291 */ /* 0x002fc6000f8ec0ff */
[----:B------:R-:W-:-:S09]  /*2d30*/  UMOV UR5, URZ ;  /* 0x000000ff00057c82 */ /* 0x000fd20008000000 */
.L_x_56:
[----:B------:R-:W-:Y:S02]  /*2d40*/  LEA R2, R8, UR6, 0x3 ;  /* 0x0000000608027c11 */ /* 0x000fe4000f8e18ff */
[----:B------:R-:W-:-:S03]  /*2d50*/  SHF.L.U32 R4, R9, 0x1f, RZ ;  /* 0x0000001f09047819 */ /* 0x000fc600000006ff */
[----:B------:R-:W-:Y:S01]  /*2d60*/  VIADD R5, R2, 0x140 ;  /* 0x0000014002057836 */ /* 0x000fe20000000000 */
[----:B------:R-:W1:Y:S02]  /*2d70*/  SYNCS.PHASECHK.TRANS64.TRYWAIT P0, [R2+URZ+0x130], R4 ;  /* 0x00013004020075a7 */ /* 0x000e6400080011ff */
[----:B-1----:R-:W-:Y:S05]  /*2d80*/  @!P0 BRA `(.L_x_53) ;  /* 0x0000005c00c88947 */ /* 0x002fea0003800000 */
.L_x_161:
[----:B------:R-:W-:Y:S01]  /*2d90*/  ULEA UR4, UR5, UR6, 0x3 ;  /* 0x0000000605047291 */ /* 0x000fe2000f8e18ff */
[----:B-1----:R-:W-:Y:S01]  /*2da0*/  PRMT R2, RZ, 0x654, R5 ;  /* 0x00000654ff027816 */ /* 0x002fe20000000005 */
[----:B------:R-:W-:Y:S01]  /*2db0*/  @!P2 IMAD.MOV.U32 R4, RZ, RZ, 0x10 ;  /* 0x00000010ff04a424 */ /* 0x000fe200078e00ff */
[----:B------:R-:W-:Y:S01]  /*2dc0*/  SHF.L.U32 R5, R12, 0x1f, RZ ;  /* 0x0000001f0c057819 */ /* 0x000fe200000006ff */
[----:B------:R-:W-:Y:S01]  /*2dd0*/  UIADD3 UR7, UPT, UPT, UR4, 0xd0, URZ ;  /* 0x000000d004077890 */ /* 0x000fe2000fffe0ff */
[----:B------:R1:W-:Y:S05]  /*2de0*/  SYNCS.ARRIVE.TRANS64.RED.A1T0 RZ, [R2+URZ], RZ ;  /* 0x000000ff02ff79a7 */ /* 0x0003ea00081004ff */
[----:B------:R-:W-:Y:S01]  /*2df0*/  IMAD.U32 R6, RZ, RZ, UR7 ;  /* 0x00000007ff067e24 */ /* 0x000fe2000f8e00ff */
[----:B------:R-:W2:Y:S04]  /*2e00*/  SYNCS.PHASECHK.TRANS64.TRYWAIT P0, [UR4+0xe0], R5 ;  /* 0x0000e005ff0075a7 */ /* 0x000ea80008001104 */
[----:B------:R-:W-:Y:S01]  /*2e10*/  PRMT R6, R0, 0x654, R6 ;  /* 0x0000065400067816 */ /* 0x000fe20000000006 */
[----:B-12---:R-:W-:Y:S06]  /*2e20*/  @!P0 BRA `(.L_x_54) ;  /* 0x0000005c00b48947 */ /* 0x006fec0003800000 */
.L_x_163:
[----:B------:R-:W-:Y:S01]  /*2e30*/  ULEA UR8, UR5, UR6, 0x4 ;  /* 0x0000000605087291 */ /* 0x000fe2000f8e20ff */
[----:B------:R-:W-:Y:S01]  /*2e40*/  SEL R3, R6, R3, !P2 ;  /* 0x0000000306037207 */ /* 0x000fe20005000000 */
[----:B------:R-:W-:Y:S01]  /*2e50*/  UIADD3 UR9, UPT, UPT, UR4, 0xd0, URZ ;  /* 0x000000d004097890 */ /* 0x000fe2000fffe0ff */
[----:B-1----:R-:W-:Y:S01]  /*2e60*/  LEA R2, R11, UR6, 0x3 ;  /* 0x000000060b027c11 */ /* 0x002fe2000f8e18ff */
[----:B------:R-:W-:Y:S01]  /*2e70*/  UIADD3 UR8, UPT, UPT, UR8, 0x160, URZ ;  /* 0x0000016008087890 */ /* 0x000fe2000fffe0ff */
[----:B------:R1:W-:Y:S01]  /*2e80*/  @!P2 SYNCS.ARRIVE.TRANS64.RED RZ, [R3+URZ], R4 ;  /* 0x0000000403ffa9a7 */ /* 0x0003e200080004ff */
[----:B------:R-:W-:Y:S01]  /*2e90*/  UIADD3 UR4, UPT, UPT, UR5, 0x1, URZ ;  /* 0x0000000105047890 */ /* 0x000fe2000fffe0ff */
[----:B------:R-:W-:-:S03]  /*2ea0*/  VIADD R8, R8, 0x1 ;  /* 0x0000000108087836 */ /* 0x000fc60000000000 */
[----:B------:R-:W-:Y:S02]  /*2eb0*/  UISETP.NE.AND UP0, UPT, UR4, 0x2, UPT ;  /* 0x000000020400788c */ /* 0x000fe4000bf05270 */
[----:B------:R-:W-:Y:S01]  /*2ec0*/  ISETP.NE.AND P0, PT, R8, 0x2, PT ;  /* 0x000000020800780c */ /* 0x000fe20003f05270 */
[----:B------:R-:W-:Y:S06]  /*2ed0*/  UGETNEXTWORKID.BROADCAST [UR8], [UR9] ;  /* 0x00000000080073ca */ /* 0x000fec0008000100 */
[----:B------:R-:W-:Y:S02]  /*2ee0*/  USEL UR7, URZ, 0x1, UP0 ;  /* 0x00000001ff077887 */ /* 0x000fe40008000000 */
[----:B------:R-:W-:-:S04]  /*2ef0*/  USEL UR5, UR4, URZ, UP0 ;  /* 0x000000ff04057287 */ /* 0x000fc80008000000 */
[----:B------:R-:W-:Y:S02]  /*2f00*/  LOP3.LUT R12, R12, UR7, RZ, 0x3c, !PT ;  /* 0x000000070c0c7c12 */ /* 0x000fe4000f8e3cff */
[----:B-1----:R-:W-:-:S04]  /*2f10*/  SHF.L.U32 R4, R10, 0x1f, RZ ;  /* 0x0000001f0a047819 */ /* 0x002fc800000006ff */
[----:B------:R-:W1:Y:S02]  /*2f20*/  SYNCS.PHASECHK.TRANS64.TRYWAIT P1, [R2+URZ+0xd0], R4 ;  /* 0x0000d004020075a7 */ /* 0x000e6400080211ff */
[----:B-1----:R-:W-:Y:S05]  /*2f30*/  @!P1 BRA `(.L_x_55) ;  /* 0x0000005c00889947 */ /* 0x002fea0003800000 */
.L_x_164:
[C---:B-1----:R-:W-:Y:S01]  /*2f40*/  LEA R4, R11.reuse, UR6, 0x4 ;  /* 0x000000060b047c11 */ /* 0x042fe2000f8e20ff */
[----:B------:R-:W-:Y:S01]  /*2f50*/  VIADD R2, R2, 0xe0 ;  /* 0x000000e002027836 */ /* 0x000fe20000000000 */
[----:B------:R-:W-:Y:S01]  /*2f60*/  SEL R8, R8, RZ, P0 ;  /* 0x000000ff08087207 */ /* 0x000fe20000000000 */
[----:B------:R-:W-:-:S03]  /*2f70*/  VIADD R11, R11, 0x1 ;  /* 0x000000010b0b7836 */ /* 0x000fc60000000000 */
[----:B------:R-:W1:Y:S01]  /*2f80*/  LDS.128 R4, [R4+0x160] ;  /* 0x0001600004047984 */ /* 0x000e620000000c00 */
[----:B------:R-:W-:Y:S02]  /*2f90*/  PRMT R2, RZ, 0x654, R2 ;  /* 0x00000654ff027816 */ /* 0x000fe40000000002 */
[C---:B------:R-:W-:Y:S01]  /*2fa0*/  ISETP.NE.AND P1, PT, R11.reuse, 0x2, PT ;  /* 0x000000020b00780c */ /* 0x040fe20003f25270 */
[----:B------:R-:W-:Y:S01]  /*2fb0*/  @!PT LDS RZ, [RZ] ;  /* 0x00000000fffff984 */ /* 0x000fe20000000800 */
[----:B------:R-:W-:Y:S01]  /*2fc0*/  @!PT LDS RZ, [RZ] ;  /* 0x00000000fffff984 */ /* 0x000fe20000000800 */
[----:B------:R-:W-:Y:S01]  /*2fd0*/  @!PT LDS RZ, [RZ] ;  /* 0x00000000fffff984 */ /* 0x000fe20000000800 */
[----:B------:R-:W-:Y:S01]  /*2fe0*/  @!PT LDS RZ, [RZ] ;  /* 0x00000000fffff984 */ /* 0x000fe20000000800 */
[----:B------:R2:W-:Y:S06]  /*2ff0*/  MEMBAR.ALL.CTA ;  /* 0x0000000000007992 */ /* 0x0005ec0000008000 */
[----:B--2---:R-:W2:Y:S01]  /*3000*/  FENCE.VIEW.ASYNC.S ;  /* 0x00000000000073c6 */ /* 0x004ea20000000000 */
[----:B------:R-:W-:Y:S01]  /*3010*/  SEL R11, R11, RZ, P1 ;  /* 0x000000ff0b0b7207 */ /* 0x000fe20000800000 */
[----:B--2---:R2:W-:Y:S01]  /*3020*/  SYNCS.ARRIVE.TRANS64.RED.A1T0 RZ, [R2+URZ], RZ ;  /* 0x000000ff02ff79a7 */ /* 0x0045e200081004ff */
[----:B-1----:R-:W-:-:S02]  /*3030*/  LOP3.LUT P3, RZ, R6, 0x1, RZ, 0xc0, !PT ;  /* 0x0000000106ff7812 */ /* 0x002fc4000786c0ff */
[----:B------:R-:W-:-:S04]  /*3040*/  SEL R4, RZ, 0x1, P1 ;  /* 0x00000001ff047807 */ /* 0x000fc80000800000 */
[----:B------:R-:W-:Y:S02]  /*3050*/  LOP3.LUT R10, R10, R4, RZ, 0x3c, !PT ;  /* 0x000000040a0a7212 */ /* 0x000fe400078e3cff */
[----:B--2---:R-:W-:-:S04]  /*3060*/  SEL R2, RZ, 0x1, P0 ;  /* 0x00000001ff027807 */ /* 0x004fc80000000000 */
[----:B------:R-:W-:Y:S01]  /*3070*/  LOP3.LUT R9, R9, R2, RZ, 0x3c, !PT ;  /* 0x0000000209097212 */ /* 0x000fe200078e3cff */
[----:B------:R-:W-:Y:S06]  /*3080*/  @P3 BRA `(.L_x_56) ;  /* 0xfffffffc002c3947 */ /* 0x000fec000383ffff */
[----:B------:R-:W-:Y:S01]  /*3090*/  ULEA UR4, UR5, UR6, 0x3 ;  /* 0x0000000605047291 */ /* 0x000fe2000f8e18ff */
[----:B------:R-:W-:-:S08]  /*30a0*/  SHF.L.U32 R2, R12, 0x1f, RZ ;  /* 0x0000001f0c027819 */ /* 0x000fd000000006ff */
[----:B------:R-:W1:Y:S02]  /*30b0*/  SYNCS.PHASECHK.TRANS64 P0, [UR4+0xe0], R2 ;  /* 0x0000e002ff0075a7 */ /* 0x000e640008001004 */
[----:B-1----:R-:W-:Y:S05]  /*30c0*/  @P0 BRA `(.L_x_57) ;  /* 0x0000000000080947 */ /* 0x002fea0003800000 */
[----:B------:R-:W1:Y:S02]  /*30d0*/  SYNCS.PHASECHK.TRANS64.TRYWAIT P0, [UR4+0xe0], R2 ;  /* 0x0000e002ff0075a7 */ /* 0x000e640008001104 */
[----:B-1----:R-:W-:Y:S05]  /*30e0*/  @!P0 BRA `(.L_x_58) ;  /* 0x0000005c00308947 */ /* 0x002fea0003800000 */
.L_x_57:
[----:B------:R-:W-:-:S04]  /*30f0*/  UIADD3 UR7, UPT, UPT, UR5, 0x1, URZ ;  /* 0x0000000105077890 */ /* 0x000fc8000fffe0ff */
[----:B------:R-:W-:-:S04]  /*3100*/  UISETP.NE.AND UP0, UPT, UR7, 0x2, UPT ;  /* 0x000000020700788c */ /* 0x000fc8000bf05270 */
[----:B------:R-:W-:Y:S02]  /*3110*/  USEL UR8, URZ, 0x1, UP0 ;  /* 0x00000001ff087887 */ /* 0x000fe40008000000 */
[----:B------:R-:W-:-:S04]  /*3120*/  USEL UR7, UR7, URZ, UP0 ;  /* 0x000000ff07077287 */ /* 0x000fc80008000000 */
[----:B------:R-:W-:Y:S01]  /*3130*/  ULEA UR7, UR7, UR6, 0x3 ;  /* 0x0000000607077291 */ /* 0x000fe2000f8e18ff */
[----:B-1----:R-:W-:-:S04]  /*3140*/  LOP3.LUT R2, R12, UR8, RZ, 0x3c, !PT ;  /* 0x000000080c027c12 */ /* 0x002fc8000f8e3cff */
[----:B------:R-:W-:-:S04]  /*3150*/  SHF.L.U32 R0, R2, 0x1f, RZ ;  /* 0x0000001f02007819 */ /* 0x000fc800000006ff */
[----:B------:R-:W1:Y:S02]  /*3160*/  SYNCS.PHASECHK.TRANS64 P0, [UR7+0xe0], R0 ;  /* 0x0000e000ff0075a7 */ /* 0x000e640008001007 */
[----:B-1----:R-:W-:Y:S05]  /*3170*/  @P0 EXIT ;  /* 0x000000000000094d */ /* 0x002fea0003800000 */
[----:B------:R-:W-:Y:S02]  /*3180*/  SHF.L.U32 R2, R2, 0x1f, RZ ;  /* 0x0000001f02027819 */ /* 0x000fe400000006ff */
[----:B------:R-:W-:-:S07]  /*3190*/  MOV R0, UR7 ;  /* 0x0000000700007c02 */ /* 0x000fce0008000f00 */
.L_x_59:
[----:B-1----:R1:W2:Y:S02]  /*31a0*/  SYNCS.PHASECHK.TRANS64.TRYWAIT P0, [R0+URZ+0xe0], R2 ;  /* 0x0000e002000075a7 */ /* 0x0022a400080011ff */
[----:B--2---:R-:W-:Y:S05]  /*31b0*/  @!P0 NANOSLEEP.SYNCS 0x989680 ;  /* 0x009896800000895d */ /* 0x004fea0003900000 */
[----:B------:R-:W2:Y:S02]  /*31c0*/  @!P0 SYNCS.PHASECHK.TRANS64 P0, [R0+URZ+0xe0], R2 ;  /* 0x0000e002000085a7 */ /* 0x000ea400080010ff */
[----:B--2---:R-:W-:Y:S05]  /*31d0*/  @P0 EXIT ;  /* 0x000000000000094d */ /* 0x004fea0003800000 */
[----:B------:R-:W-:Y:S05]  /*31e0*/  BRA `(.L_x_59) ;  /* 0xfffffffc00ec7947 */ /* 0x000fea000383ffff */
.L_x_52:
[----:B------:R-:W-:Y:S05]  /*31f0*/  BRA.U UP4, `(.L_x_60) ;  /* 0x0000000d04d87547 */ /* 0x000fea000b800000 */
[----:B------:R-:W1:Y:S01]  /*3200*/  S2UR UR7, SR_CgaCtaId ;  /* 0x00000000000779c3 */ /* 0x000e620000008800 */
[----:B------:R-:W-:Y:S01]  /*3210*/  UMOV UR4, 0x40 ;  /* 0x0000004000047882 */ /* 0x000fe20000000000 */
[----:B------:R-:W-:Y:S01]  /*3220*/  NOP ;  /* 0x0000000000007918 */ /* 0x000fe20000000000 */
[----:B------:R-:W-:Y:S01]  /*3230*/  UMOV UR6, 0x400 ;  /* 0x0000040000067882 */ /* 0x000fe20000000000 */
[----:B-1----:R-:W-:Y:S02]  /*3240*/  ULEA UR5, UR7, UR4, 0x18 ;  /* 0x0000000407057291 */ /* 0x002fe4000f8ec0ff */
[----:B------:R-:W-:-:S07]  /*3250*/  ULEA UR6, UR7, UR6, 0x18 ;  /* 0x0000000607067291 */ /* 0x000fce000f8ec0ff */
[----:B------:R-:W1:Y:S02]  /*3260*/  LDS.U8 R0, [UR5+0x1c] ;  /* 0x00001c05ff007984 */ /* 0x000e640008000000 */
[----:B-1----:R-:W-:-:S13]  /*3270*/  ISETP.NE.AND P0, PT, R0, RZ, PT ;  /* 0x000000ff0000720c */ /* 0x002fda0003f05270 */
[----:B------:R-:W-:Y:S05]  /*3280*/  @P0 BRA `(.L_x_61) ;  /* 0x0000000000580947 */ /* 0x000fea0003800000 */
[----:B------:R-:W-:-:S13]  /*3290*/  ELECT P0, URZ, PT ;  /* 0x0000000000ff782f */ /* 0x000fda0003800000 */
[----:B------:R-:W-:Y:S05]  /*32a0*/  @!P0 BRA `(.L_x_62) ;  /* 0x0000000000608947 */ /* 0x000fea0003800000 */
[----:B------:R-:W-:Y:S01]  /*32b0*/  UMOV UR4, 0x10 ;  /* 0x0000001000047882 */ /* 0x000fe20000000000 */
[----:B------:R-:W-:Y:S01]  /*32c0*/  HFMA2 R0, -RZ, RZ, 0, 5.9604644775390625e-08 ;  /* 0x00000001ff007431 */ /* 0x000fe200000001ff */
[----:B------:R-:W-:-:S03]  /*32d0*/  MOV R3, 0xffff ;  /* 0x0000ffff00037802 */ /* 0x000fc60000000f00 */
[----:B------:R-:W-:Y:S04]  /*32e0*/  DEPBAR.LE SB1, 0x36 ;  /* 0x00009d800000791a */ /* 0x000fe80000000000 */
[----:B------:R-:W1:Y:S02]  /*32f0*/  UTCATOMSWS.FIND_AND_SET.ALIGN UP0, UR4, UR4 ;  /* 0x00000004000475e3 */ /* 0x000e640008000800 */
[----:B-1----:R-:W-:Y:S01]  /*3300*/  MOV R4, UR4 ;  /* 0x0000000400047c02 */ /* 0x002fe20008000f00 */
[----:B------:R-:W-:Y:S06]  /*3310*/  BRA.U UP0, `(.L_x_63) ;  /* 0x0000000100187547 */ /* 0x000fec000b800000 */
.L_x_64:
[----:B------:R-:W-:Y:S05]  /*3320*/  NANOSLEEP 0x64 ;  /* 0x000000640000795d */ /* 0x000fea0003800000 */
[----:B------:R-:W-:-:S05]  /*3330*/  UMOV UR4, 0x10 ;  /* 0x0000001000047882 */ /* 0x000fca0000000000 */
[----:B------:R-:W-:Y:S04]  /*3340*/  DEPBAR.LE SB1, 0x36 ;  /* 0x00009d800000791a */ /* 0x000fe80000000000 */
[----:B------:R-:W1:Y:S02]  /*3350*/  UTCATOMSWS.FIND_AND_SET.ALIGN UP0, UR4, UR4 ;  /* 0x00000004000475e3 */ /* 0x000e640008000800 */
[----:B-1----:R-:W-:Y:S01]  /*3360*/  MOV R4, UR4 ;  /* 0x0000000400047c02 */ /* 0x002fe20008000f00 */
[----:B------:R-:W-:Y:S05]  /*3370*/  BRA.U !UP0, `(.L_x_64) ;  /* 0xfffffffd08e87547 */ /* 0x000fea000b83ffff */
.L_x_63:
[-C--:B------:R-:W-:Y:S02]  /*3380*/  SHF.L.U32 R3, R3, R4.reuse, RZ ;  /* 0x0000000403037219 */ /* 0x080fe400000006ff */
[----:B------:R-:W-:Y:S01]  /*3390*/  SHF.L.U32 R0, R0, R4, RZ ;  /* 0x0000000400007219 */ /* 0x000fe200000006ff */
[----:B------:R-:W-:Y:S02]  /*33a0*/  IMAD.SHL.U32 R4, R4, 0x20, RZ ;  /* 0x0000002004047824 */ /* 0x000fe400078e00ff */
[----:B------:R1:W-:Y:S04]  /*33b0*/  ATOMS.OR RZ, [UR5+0x14], R3 ;  /* 0x00001403ffff798c */ /* 0x0003e8000b000005 */
[----:B------:R1:W-:Y:S04]  /*33c0*/  ATOMS.OR RZ, [UR5+0x18], R0 ;  /* 0x00001800ffff798c */ /* 0x0003e8000b000005 */
[----:B------:R1:W-:Y:S01]  /*33d0*/  STS [UR6+0x180], R4 ;  /* 0x00018004ff007988 */ /* 0x0003e20008000806 */
[----:B------:R-:W-:Y:S05]  /*33e0*/  BRA `(.L_x_62) ;  /* 0x0000000000107947 */ /* 0x000fea0003800000 */
.L_x_61:
[----:B------:R-:W-:Y:S02]  /*33f0*/  MOV R0, 0xffffffff ;  /* 0xffffffff00007802 */ /* 0x000fe40000000f00 */
[----:B------:R-:W-:-:S03]  /*3400*/  MOV R4, 0x3430 ;  /* 0x0000343000047802 */ /* 0x000fc60000000f00 */
[----:B------:R1:W-:Y:S04]  /*3410*/  STS [UR6+0x180], R0 ;  /* 0x00018000ff007988 */ /* 0x0003e80008000806 */
[----:B-1---5:R-:W-:Y:S05]  /*3420*/  CALL.REL.NOINC `($__internal_1_$__cuda_sm10x_tcgen05_guardrail_trap_phase_invalid_during_alloc) ;  /* 0x0000006000787944 */ /* 0x022fea0003c00000 */
.L_x_62:
[----:B------:R-:W-:Y:S05]  /*3430*/  WARPSYNC.ALL ;  /* 0x0000000000007948 */ /* 0x000fea0003800000 */
[----:B------:R-:W2:Y:S01]  /*3440*/  S2UR UR4, SR_CgaCtaId ;  /* 0x00000000000479c3 */ /* 0x000ea20000008800 */
[----:B------:R-:W-:Y:S01]  /*3450*/  UMOV UR26, 0x400 ;  /* 0x00000400001a7882 */ /* 0x000fe20000000000 */
[----:B------:R-:W-:-:S06]  /*3460*/  NOP ;  /* 0x0000000000007918 */ /* 0x000fcc0000000000 */
[----:B------:R-:W-:Y:S06]  /*3470*/  BAR.ARV 0x6, 0xa0 ;  /* 0x0182800000007b1d */ /* 0x000fec0000002000 */
[----:B------:R-:W3:Y:S01]  /*3480*/  LDCU UR5, c[0x0][0x38c] ;  /* 0x00007180ff0577ac */ /* 0x000ee20008000800 */
[----:B------:R-:W-:Y:S01]  /*3490*/  LOP3.LUT R2, R2, 0xffff, RZ, 0xc0, !PT ;  /* 0x0000ffff02027812 */ /* 0x000fe200078ec0ff */
[----:B------:R-:W-:Y:S01]  /*34a0*/  IMAD.MOV.U32 R11, RZ, RZ, 0x1 ;  /* 0x00000001ff0b7424 */ /* 0x000fe200078e00ff */
[----:B------:R-:W-:Y:S01]  /*34b0*/  CS2R R8, SRZ ;  /* 0x0000000000087805 */ /* 0x000fe2000001ff00 */
[----:B------:R-:W4:Y:S01]  /*34c0*/  LDCU UR7, c[0x0][0x38c] ;  /* 0x00007180ff0777ac */ /* 0x000f220008000800 */
[----:B------:R-:W-:Y:S01]  /*34d0*/  R2UR UR27, R2 ;  /* 0x00000000021b72ca */ /* 0x000fe200000e0000 */
[----:B------:R-:W-:Y:S01]  /*34e0*/  IMAD.MOV.U32 R10, RZ, RZ, RZ ;  /* 0x000000ffff0a7224 */ /* 0x000fe200078e00ff */
[----:B------:R-:W-:Y:S01]  /*34f0*/  UMOV UR30, URZ ;  /* 0x000000ff001e7c82 */ /* 0x000fe20008000000 */
[----:B------:R-:W-:Y:S01]  /*3500*/  UMOV UR24, URZ ;  /* 0x000000ff00187c82 */ /* 0x000fe20008000000 */
[----:B--2---:R-:W-:Y:S01]  /*3510*/  ULEA UR26, UR4, UR26, 0x18 ;  /* 0x0000001a041a7291 */ /* 0x004fe2000f8ec0ff */
[----:B------:R-:W-:Y:S01]  /*3520*/  UMOV UR38, 0x0 ;  /* 0x0000000000267882 */ /* 0x000fe20000000000 */
[----:B------:R-:W-:-:S02]  /*3530*/  UMOV UR39, 0x4200010 ;  /* 0x0420001000277882 */ /* 0x000fc40000000000 */
[----:B------:R-:W-:Y:S02]  /*3540*/  UIADD3 UR4, UPT, UPT, UR26, 0x4400, URZ ;  /* 0x000044001a047890 */ /* 0x000fe4000fffe0ff */
[----:B------:R-:W-:Y:S02]  /*3550*/  UIADD3 UR6, UPT, UPT, UR26, 0x14400, URZ ;  /* 0x000144001a067890 */ /* 0x000fe4000fffe0ff */
[----:B---3--:R-:W-:Y:S01]  /*3560*/  UIADD3 UR5, UPT, UPT, UR5, 0x3f, URZ ;  /* 0x0000003f05057890 */ /* 0x008fe2000fffe0ff */
[----:B-1----:R-:W1:Y:S01]  /*3570*/  LDS R0, [UR26+0x180] ;  /* 0x0001801aff007984 */ /* 0x002e620008000800 */
[----:B------:R-:W-:Y:S01]  /*3580*/  UMOV UR36, 0x0 ;  /* 0x0000000000247882 */ /* 0x000fe20000000000 */
[----:B------:R-:W-:Y:S01]  /*3590*/  UMOV UR37, 0x4200010 ;  /* 0x0420001000257882 */ /* 0x000fe20000000000 */
[----:B------:R-:W-:Y:S02]  /*35a0*/  USHF.R.S32.HI UR40, URZ, 0x1f, UR5 ;  /* 0x0000001fff287899 */ /* 0x000fe40008011405 */
[----:B----4-:R-:W-:-:S02]  /*35b0*/  UISETP.GE.AND UP4, UPT, UR7, 0x1, UPT ;  /* 0x000000010700788c */ /* 0x010fc4000bf86270 */
[----:B------:R-:W-:Y:S02]  /*35c0*/  ULEA.HI UR40, UR40, UR5, URZ, 0x6 ;  /* 0x0000000528287291 */ /* 0x000fe4000f8f30ff */
[----:B------:R-:W-:Y:S02]  /*35d0*/  USHF.R.U32.HI UR5, URZ, 0x4, UR4 ;  /* 0x00000004ff057899 */ /* 0x000fe40008011604 */
[----:B------:R-:W-:Y:S02]  /*35e0*/  USHF.R.S32.HI UR40, URZ, 0x6, UR40 ;  /* 0x00000006ff287899 */ /* 0x000fe40008011428 */
[----:B------:R-:W-:Y:S02]  /*35f0*/  USHF.R.U32.HI UR4, URZ, 0x4, UR6 ;  /* 0x00000004ff047899 */ /* 0x000fe40008011606 */
[----:B------:R-:W-:Y:S02]  /*3600*/  UISETP.LT.AND UP0, UPT, UR40, 0x1, UPT ;  /* 0x000000012800788c */ /* 0x000fe4000bf01270 */
[----:B------:R-:W-:-:S02]  /*3610*/  ULOP3.LUT UR5, UR5, 0x3fff, URZ, 0xc0, !UPT ;  /* 0x00003fff05057892 */ /* 0x000fc4000f8ec0ff */
[----:B------:R-:W-:Y:S02]  /*3620*/  ULOP3.LUT UR4, UR4, 0x3fff, URZ, 0xc0, !UPT ;  /* 0x00003fff04047892 */ /* 0x000fe4000f8ec0ff */
[----:B------:R-:W-:Y:S02]  /*3630*/  USEL UR41, UR40, 0x1, !UP0 ;  /* 0x0000000128297887 */ /* 0x000fe4000c000000 */
[----:B------:R-:W-:Y:S02]  /*3640*/  ULOP3.LUT UR28, UR5, 0x10000, URZ, 0xfc, !UPT ;  /* 0x00010000051c7892 */ /* 0x000fe4000f8efcff */
[----:B------:R-:W-:Y:S02]  /*3650*/  ULOP3.LUT UR29, UR4, 0x10000, URZ, 0xfc, !UPT ;  /* 0x00010000041d7892 */ /* 0x000fe4000f8efcff */
[----:B------:R-:W-:Y:S01]  /*3660*/  UIADD3 UR41, UPT, UPT, -UR41, URZ, URZ ;  /* 0x000000ff29297290 */ /* 0x000fe2000fffe1ff */
[----:B------:R-:W-:Y:S01]  /*3670*/  UMOV UR34, 0x0 ;  /* 0x0000000000227882 */ /* 0x000fe20000000000 */
[----:B------:R-:W-:Y:S01]  /*3680*/  UMOV UR35, 0x4200010 ;  /* 0x0420001000237882 */ /* 0x000fe20000000000 */
[----:B------:R-:W-:Y:S01]  /*3690*/  UMOV UR32, 0x0 ;  /* 0x0000000000207882 */ /* 0x000fe20000000000 */
[----:B------:R-:W-:Y:S01]  /*36a0*/  UMOV UR33, 0x4200010 ;  /* 0x0420001000217882 */ /* 0x000fe20000000000 */
[----:B-1----:R-:W-:-:S15]  /*36b0*/  R2UR UR42, R0 ;  /* 0x00000000002a72ca */ /* 0x002fde00000e0000 */
.L_x_71:
[----:B------:R-:W-:Y:S02]  /*36c0*/  LEA R0, R10, UR26, 0x3 ;  /* 0x0000001a0a007c11 */ /* 0x000fe4000f8e18ff */
[----:B------:R-:W-:Y:S02]  /*36d0*/  SHF.L.U32 R2, R9, 0x1f, RZ ;  /* 0x0000001f09027819 */ /* 0x000fe400000006ff */
[----:B------:R-:W-:Y:S01]  /*36e0*/  PLOP3.LUT P0, PT, PT, PT, UP4, 0x80, 0x8 ;  /* 0x000000000008781c */ /* 0x000fe20003f0f048 */
[----:B------:R-:W-:Y:S01]  /*36f0*/  VIADD R3, R0, 0xe0 ;  /* 0x000000e000037836 */ /* 0x000fe20000000000 */
[----:B-1----:R-:W1:Y:S02]  /*3700*/  SYNCS.PHASECHK.TRANS64.TRYWAIT P1, [R0+URZ+0xd0], R2 ;  /* 0x0000d002000075a7 */ /* 0x002e6400080211ff */
[----:B-1-3--:R-:W-:Y:S09]  /*3710*/  @!P1 BRA `(.L_x_65) ;  /* 0x0000005400bc9947 */ /* 0x00aff20003800000 */
.L_x_166:
[----:B------:R-:W-:Y:S01]  /*3720*/  LEA R4, R10, UR26, 0x4 ;  /* 0x0000001a0a047c11 */ /* 0x000fe2000f8e20ff */
[----:B------:R-:W-:Y:S01]  /*3730*/  @UP4 ULEA UR4, UR24, UR26, 0x3 ;  /* 0x0000001a18044291 */ /* 0x000fe2000f8e18ff */
[----:B------:R-:W-:Y:S01]  /*3740*/  PLOP3.LUT P2, PT, PT, PT, PT, 0x80, 0x8 ;  /* 0x000000000008781c */ /* 0x000fe20003f4f070 */
[----:B------:R-:W-:Y:S01]  /*3750*/  ULEA UR31, UR30, UR26, 0x3 ;  /* 0x0000001a1e1f7291 */ /* 0x000fe2000f8e18ff */
[----:B------:R-:W-:Y:S02]  /*3760*/  PRMT R3, RZ, 0x654, R3 ;  /* 0x00000654ff037816 */ /* 0x000fe40000000003 */
[----:B------:R-:W2:Y:S01]  /*3770*/  LDS.128 R4, [R4+0x160] ;  /* 0x0001600004047984 */ /* 0x000ea20000000c00 */
[----:B-1----:R-:W-:Y:S02]  /*3780*/  @P0 SHF.L.U32 R2, R8, 0x1f, RZ ;  /* 0x0000001f08020819 */ /* 0x002fe400000006ff */
[----:B------:R-:W-:Y:S01]  /*3790*/  SHF.L.U32 R0, R11, 0x1f, RZ ;  /* 0x0000001f0b007819 */ /* 0x000fe200000006ff */
[----:B------:R-:W-:Y:S01]  /*37a0*/  @!PT LDS RZ, [RZ] ;  /* 0x00000000fffff984 */ /* 0x000fe20000000800 */
[----:B------:R-:W-:Y:S01]  /*37b0*/  @!PT LDS RZ, [RZ] ;  /* 0x00000000fffff984 */ /* 0x000fe20000000800 */
[----:B------:R-:W-:Y:S01]  /*37c0*/  @!PT LDS RZ, [RZ] ;  /* 0x00000000fffff984 */ /* 0x000fe20000000800 */
[----:B------:R-:W-:Y:S01]  /*37d0*/  @!PT LDS RZ, [RZ] ;  /* 0x00000000fffff984 */ /* 0x000fe20000000800 */
[----:B------:R1:W-:Y:S06]  /*37e0*/  MEMBAR.ALL.CTA ;  /* 0x0000000000007992 */ /* 0x0003ec0000008000 */
[----:B-1----:R-:W1:Y:S02]  /*37f0*/  FENCE.VIEW.ASYNC.S ;  /* 0x00000000000073c6 */ /* 0x002e640000000000 */
[----:B-1----:R1:W-:Y:S01]  /*3800*/  SYNCS.ARRIVE.TRANS64.RED.A1T0 RZ, [R3+URZ], RZ ;  /* 0x000000ff03ff79a7 */ /* 0x0023e200081004ff */
[----:B------:R1:W3:Y:S01]  /*3810*/  @P0 SYNCS.PHASECHK.TRANS64.TRYWAIT P2, [UR4], R2 ;  /* 0x00000002ff0005a7 */ /* 0x0002e20008041104 */
[----:B------:R-:W-:Y:S01]  /*3820*/  ULEA.HI UR4, UR30, UR30, URZ, 0x1 ;  /* 0x0000001e1e047291 */ /* 0x000fe2000f8f08ff */
[----:B--2---:R-:W-:-:S03]  /*3830*/  LOP3.LUT P1, RZ, R6, 0x1, RZ, 0xc0, !PT ;  /* 0x0000000106ff7812 */ /* 0x004fc6000782c0ff */
[----:B------:R-:W-:Y:S02]  /*3840*/  USHF.L.U32 UR11, UR4, 0x6, URZ ;  /* 0x00000006040b7899 */ /* 0x000fe400080006ff */
[----:B------:R-:W-:Y:S02]  /*3850*/  ULOP3.LUT UR4, UR4, 0xffe, URZ, 0xc0, !UPT ;  /* 0x00000ffe04047892 */ /* 0x000fe4000f8ec0ff */
[----:B------:R-:W-:Y:S02]  /*3860*/  ULOP3.LUT UR11, UR11, 0xffffff80, URZ, 0xc0, !UPT ;  /* 0xffffff800b0b7892 */ /* 0x000fe4000f8ec0ff */
[----:B------:R-:W-:Y:S02]  /*3870*/  UIADD3 UR4, UPT, UPT, -UR4, UR30, URZ ;  /* 0x0000001e04047290 */ /* 0x000fe4000fffe1ff */
[----:B------:R-:W-:Y:S01]  /*3880*/  UIADD3 UR11, UPT, UPT, UR42, UR11, URZ ;  /* 0x0000000b2a0b7290 */ /* 0x000fe2000fffe0ff */
[----:B------:R-:W2:Y:S03]  /*3890*/  SYNCS.PHASECHK.TRANS64.TRYWAIT P0, [UR31+0x110], R0 ;  /* 0x00011000ff0075a7 */ /* 0x000ea6000800111f */
[----:B------:R-:W-:Y:S01]  /*38a0*/  ULEA UR11, UR4, UR11, 0x14 ;  /* 0x0000000b040b7291 */ /* 0x000fe2000f8ea0ff */
[----:B-123--:R-:W-:Y:S11]  /*38b0*/  @!P0 BRA `(.L_x_66) ;  /* 0x0000005400688947 */ /* 0x00eff60003800000 */
.L_x_168:
[----:B------:R-:W-:Y:S01]  /*38c0*/  IADD3 R10, PT, PT, R10, 0x1, RZ ;  /* 0x000000010a0a7810 */ /* 0x000fe20007ffe0ff */
[----:B------:R-:W-:Y:S06]  /*38d0*/  BRA.U !UP4, `(.L_x_67) ;  /* 0x000000010cc07547 */ /* 0x000fec000b800000 */
[----:B------:R-:W-:Y:S01]  /*38e0*/  UPLOP3.LUT UP2, UPT, UPT, UPT, UPT, 0x40, 0x4 ;  /* 0x000000000004789c */ /* 0x000fe20003f4e870 */
[----:B------:R-:W-:Y:S01]  /*38f0*/  UMOV UR23, UR41 ;  /* 0x0000002900177c82 */ /* 0x000fe20008000000 */
[----:B------:R-:W-:Y:S01]  /*3900*/  UMOV UR22, UR40 ;  /* 0x0000002800167c82 */ /* 0x000fe20008000000 */
[----:B------:R-:W-:-:S08]  /*3910*/  UMOV UR10, UR24 ;  /* 0x00000018000a7c82 */ /* 0x000fd00008000000 */
.L_x_70:
[----:B------:R-:W-:Y:S02]  /*3920*/  UIADD3 UR23, UPT, UPT, UR23, 0x1, URZ ;  /* 0x0000000117177890 */ /* 0x000fe4000fffe0ff */
[----:B--2---:R-:W-:Y:S02]  /*3930*/  ULEA UR5, UR10, UR26, 0x3 ;  /* 0x0000001a0a057291 */ /* 0x004fe4000f8e18ff */
[----:B------:R-:W-:Y:S01]  /*3940*/  UISETP.NE.AND UP3, UPT, UR23, URZ, UPT ;  /* 0x000000ff1700728c */ /* 0x000fe2000bf65270 */
[----:B---3--:R-:W-:Y:S10]  /*3950*/  @P2 BRA `(.L_x_68) ;  /* 0x00000000000c2947 */ /* 0x008ff40003800000 */
[----:B-1----:R-:W-:Y:S04]  /*3960*/  SHF.L.U32 R2, R8, 0x1f, RZ ;  /* 0x0000001f08027819 */ /* 0x002fe800000006ff */
[----:B------:R-:W1:Y:S02]  /*3970*/  SYNCS.PHASECHK.TRANS64.TRYWAIT P0, [UR5], R2 ;  /* 0x00000002ff0075a7 */ /* 0x000e640008001105 */
[----:B-1----:R-:W-:Y:S05]  /*3980*/  @!P0 BRA `(.L_x_69) ;  /* 0x00000054004c8947 */ /* 0x002fea0003800000 */
.L_x_68:
[----:B------:R-:W-:Y:S01]  /*3990*/  UISETP.NE.AND UP0, UPT, UR22, 0x1, UPT ;  /* 0x000000011600788c */ /* 0x000fe2000bf05270 */
[----:B------:R-:W-:Y:S01]  /*39a0*/  PLOP3.LUT P2, PT, PT, PT, PT, 0x80, 0x8 ;  /* 0x000000000008781c */ /* 0x000fe20003f4f070 */
[----:B------:R-:W-:Y:S02]  /*39b0*/  UIADD3 UR4, UPT, UPT, UR10, 0x1, URZ ;  /* 0x000000010a047890 */ /* 0x000fe4000fffe0ff */
[----:B------:R-:W-:Y:S02]  /*39c0*/  UIADD3 UR25, UPT, UPT, UR5, 0x40, URZ ;  /* 0x0000004005197890 */ /* 0x000fe4000fffe0ff */
[----:B------:R-:W-:Y:S01]  /*39d0*/  UISETP.NE.AND UP1, UPT, UR4, 0x8, UPT ;  /* 0x000000080400788c */ /* 0x000fe2000bf25270 */
[----:B------:R-:W-:Y:S01]  /*39e0*/  PLOP3.LUT P0, PT, PT, PT, UP0, 0x80, 0x8 ;  /* 0x000000000008781c */ /* 0x000fe20003f0f008 */
[----:B------:R-:W-:Y:S02]  /*39f0*/  UIADD3 UR22, UPT, UPT, UR22, -0x1, URZ ;  /* 0xffffffff16167890 */ /* 0x000fe4000fffe0ff */
[----:B------:R-:W-:Y:S02]  /*3a00*/  USEL UR6, URZ, 0x1, UP1 ;  /* 0x00000001ff067887 */ /* 0x000fe40008800000 */
[----:B------:R-:W-:Y:S01]  /*3a10*/  USEL UR24, UR4, URZ, UP1 ;  /* 0x000000ff04187287 */ /* 0x000fe20008800000 */
[----:B------:R-:W-:Y:S01]  /*3a20*/  UMOV UR7, 0x40004040 ;  /* 0x4000404000077882 */ /* 0x000fe20000000000 */
[----:B------:R-:W-:Y:S02]  /*3a30*/  UMOV UR5, 0x40004040 ;  /* 0x4000404000057882 */ /* 0x000fe40000000000 */
[----:B------:R-:W-:Y:S01]  /*3a40*/  @UP0 ULEA UR4, UR24, UR26, 0x3 ;  /* 0x0000001a18040291 */ /* 0x000fe2000f8e18ff */
[----:B------:R-:W-:Y:S01]  /*3a50*/  LOP3.LUT R8, R8, UR6, RZ, 0x3c, !PT ;  /* 0x0000000608087c12 */ /* 0x000fe2000f8e3cff */
[----:B------:R-:W-:Y:S01]  /*3a60*/  ULEA UR6, UR10, UR29, 0xa ;  /* 0x0000001d0a067291 */ /* 0x000fe2000f8e50ff */
[----:B------:R-:W-:Y:S02]  /*3a70*/  UMOV UR21, 0x40004040 ;  /* 0x4000404000157882 */ /* 0x000fe40000000000 */
[----:B-1----:R-:W-:Y:S01]  /*3a80*/  @P0 SHF.L.U32 R0, R8, 0x1f, RZ ;  /* 0x0000001f08000819 */ /* 0x002fe200000006ff */
[----:B------:R-:W-:Y:S02]  /*3a90*/  UIADD3 UR20, UPT, UPT, UR6, 0x2, URZ ;  /* 0x0000000206147890 */ /* 0x000fe4000fffe0ff */
[----:B------:R-:W-:Y:S01]  /*3aa0*/  UIADD3 UR16, UPT, UPT, UR6, 0x4, URZ ;  /* 0x0000000406107890 */ /* 0x000fe2000fffe0ff */
[----:B------:R2:W3:Y:S01]  /*3ab0*/  @P0 SYNCS.PHASECHK.TRANS64.TRYWAIT P2, [UR4], R0 ;  /* 0x00000000ff0005a7 */ /* 0x0004e20008041104 */
[----:B------:R-:W-:Y:S02]  /*3ac0*/  ULEA UR4, UR10, UR28, 0x9 ;  /* 0x0000001c0a047291 */ /* 0x000fe4000f8e48ff */
[----:B------:R-:W-:Y:S02]  /*3ad0*/  UIADD3 UR12, UPT, UPT, UR6, 0x6, URZ ;  /* 0x00000006060c7890 */ /* 0x000fe4000fffe0ff */
[----:B------:R-:W-:Y:S02]  /*3ae0*/  UIADD3 UR18, UPT, UPT, UR4, 0x2, URZ ;  /* 0x0000000204127890 */ /* 0x000fe4000fffe0ff */
[----:B------:R-:W-:Y:S02]  /*3af0*/  UIADD3 UR14, UPT, UPT, UR4, 0x4, URZ ;  /* 0x00000004040e7890 */ /* 0x000fe4000fffe0ff */
[----:B------:R-:W-:Y:S01]  /*3b00*/  UIADD3 UR8, UPT, UPT, UR4, 0x6, URZ ;  /* 0x0000000604087890 */ /* 0x000fe2000fffe0ff */
[----:B------:R2:W-:Y:S01]  /*3b10*/  UTCHMMA gdesc[UR4], gdesc[UR6], tmem[UR11], tmem[UR38], idesc[UR39], UP2 ;  /* 0x00ff2606040075ea */ /* 0x0005e2000900000b */
[----:B------:R-:W-:Y:S01]  /*3b20*/  UPLOP3.LUT UP2, UPT, UPT, UPT, UPT, 0x80, 0x8 ;  /* 0x000000000008789c */ /* 0x000fe20003f4f070 */
[----:B------:R-:W-:Y:S01]  /*3b30*/  UMOV UR19, 0x40004040 ;  /* 0x4000404000137882 */ /* 0x000fe20000000000 */
[----:B------:R-:W-:Y:S01]  /*3b40*/  UMOV UR17, 0x40004040 ;  /* 0x4000404000117882 */ /* 0x000fe20000000000 */
[----:B------:R2:W-:Y:S01]  /*3b50*/  UTCHMMA gdesc[UR18], gdesc[UR20], tmem[UR11], tmem[UR36], idesc[UR37], UPT ;  /* 0x00ff2414120075ea */ /* 0x0005e2000b80000b */
[----:B------:R-:W-:Y:S01]  /*3b60*/  UMOV UR15, 0x40004040 ;  /* 0x40004040000f7882 */ /* 0x000fe20000000000 */
[----:B------:R-:W-:Y:S01]  /*3b70*/  UMOV UR13, 0x40004040 ;  /* 0x40004040000d7882 */ /* 0x000fe20000000000 */
[----:B------:R-:W-:Y:S01]  /*3b80*/  UMOV UR9, 0x40004040 ;  /* 0x4000404000097882 */ /* 0x000fe20000000000 */
[----:B------:R2:W-:Y:S01]  /*3b90*/  UTCHMMA gdesc[UR14], gdesc[UR16], tmem[UR11], tmem[UR34], idesc[UR35], UPT ;  /* 0x00ff22100e0075ea */ /* 0x0005e2000b80000b */
[----:B------:R2:W-:Y:S01]  /*3ba0*/  UTCHMMA gdesc[UR8], gdesc[UR12], tmem[UR11], tmem[UR32], idesc[UR33], UPT ;  /* 0x00ff200c080075ea */ /* 0x0005e2000b80000b */
[----:B------:R2:W-:Y:S01]  /*3bb0*/  UTCBAR.MULTICAST [UR25], URZ, UR27 ;  /* 0x000000ff190073e9 */ /* 0x0005e2000800081b */
[----:B------:R-:W-:Y:S01]  /*3bc0*/  UMOV UR10, UR24 ;  /* 0x00000018000a7c82 */ /* 0x000fe20008000000 */
[----:B------:R-:W-:Y:S05]  /*3bd0*/  BRA.U UP3, `(.L_x_70) ;  /* 0xfffffffd03507547 */ /* 0x000fea000b83ffff */
.L_x_67:
[----:B--2---:R-:W-:Y:S01]  /*3be0*/  UIADD3 UR4, UPT, UPT, UR30, 0x1, URZ ;  /* 0x000000011e047890 */ /* 0x004fe2000fffe0ff */
[C---:B------:R-:W-:Y:S01]  /*3bf0*/  ISETP.NE.AND P0, PT, R10.reuse, 0x2, PT ;  /* 0x000000020a00780c */ /* 0x040fe20003f05270 */
[----:B------:R-:W-:Y:S02]  /*3c00*/  UIADD3 UR5, UPT, UPT, UR31, 0xf0, URZ ;  /* 0x000000f01f057890 */ /* 0x000fe4000fffe0ff */
[----:B------:R-:W-:Y:S01]  /*3c10*/  UISETP.NE.AND UP0, UPT, UR4, 0x4, UPT ;  /* 0x000000040400788c */ /* 0x000fe2000bf05270 */
[----:B-1----:R-:W-:Y:S02]  /*3c20*/  SEL R0, RZ, 0x1, P0 ;  /* 0x00000001ff007807 */ /* 0x002fe40000000000 */
[----:B------:R-:W-:Y:S01]  /*3c30*/  SEL R10, R10, RZ, P0 ;  /* 0x000000ff0a0a7207 */ /* 0x000fe20000000000 */
[----:B------:R-:W-:Y:S01]  /*3c40*/  USEL UR6, URZ, 0x1, UP0 ;  /* 0x00000001ff067887 */ /* 0x000fe20008000000 */
[----:B------:R-:W-:Y:S01]  /*3c50*/  LOP3.LUT R9, R9, R0, RZ, 0x3c, !PT ;  /* 0x0000000009097212 */ /* 0x000fe200078e3cff */
[----:B------:R-:W-:Y:S01]  /*3c60*/  USEL UR30, UR4, URZ, UP0 ;  /* 0x000000ff041e7287 */ /* 0x000fe20008000000 */
[----:B------:R1:W-:Y:S03]  /*3c70*/  UTCBAR [UR5], URZ ;  /* 0x000000ff050073e9 */ /* 0x0003e600080000ff */
[----:B------:R-:W-:Y:S01]  /*3c80*/  LOP3.LUT R11, R11, UR6, RZ, 0x3c, !PT ;  /* 0x000000060b0b7c12 */ /* 0x000fe2000f8e3cff */
[----:B------:R-:W-:Y:S07]  /*3c90*/  @P1 BRA `(.L_x_71) ;  /* 0xfffffff800881947 */ /* 0x000fee000383ffff */
[----:B------:R-:W2:Y:S01]  /*3ca0*/  S2UR UR8, SR_CgaCtaId ;  /* 0x00000000000879c3 */ /* 0x000ea20000008800 */
[----:B------:R-:W-:Y:S01]  /*3cb0*/  ELECT P0, URZ, PT ;  /* 0x0000000000ff782f */ /* 0x000fe20003800000 */
[----:B------:R-:W-:Y:S01]  /*3cc0*/  IMAD.MOV.U32 R0, RZ, RZ, 0x1 ;  /* 0x00000001ff007424 */ /* 0x000fe200078e00ff */
[----:B------:R-:W-:Y:S01]  /*3cd0*/  UIADD3 UR26, UPT, UPT, UR26, 0x110, URZ ;  /* 0x000001101a1a7890 */ /* 0x000fe2000fffe0ff */
[----:B------:R-:W-:Y:S01]  /*3ce0*/  SHF.L.U32 R2, R11, 0x1f, RZ ;  /* 0x0000001f0b027819 */ /* 0x000fe200000006ff */
[----:B------:R-:W-:-:S03]  /*3cf0*/  UMOV UR4, 0x40 ;  /* 0x0000004000047882 */ /* 0x000fc60000000000 */
[----:B------:R-:W-:Y:S01]  /*3d00*/  UVIRTCOUNT.DEALLOC.SMPOOL 0x80 ;  /* 0x000000800000784c */ /* 0x000fe20000000000 */
[----:B--2---:R-:W-:Y:S02]  /*3d10*/  ULEA UR8, UR8, UR4, 0x18 ;  /* 0x0000000408087291 */ /* 0x004fe4000f8ec0ff */
[----:B------:R-:W-:-:S07]  /*3d20*/  ULEA UR4, UR30, UR26, 0x3 ;  /* 0x0000001a1e047291 */ /* 0x000fce000f8e18ff */
[----:B------:R2:W-:Y:S02]  /*3d30*/  @P0 STS.U8 [UR8+0x1c], R0 ;  /* 0x00001c00ff000988 */ /* 0x0005e40008000008 */
[----:B------:R-:W4:Y:S02]  /*3d40*/  SYNCS.PHASECHK.TRANS64.TRYWAIT P0, [UR4], R2 ;  /* 0x00000002ff0075a7 */ /* 0x000f240008001104 */
[----:B--2-4-:R-:W-:Y:S05]  /*3d50*/  @!P0 BRA `(.L_x_72) ;  /* 0x0000005000708947 */ /* 0x014fea0003800000 */
.L_x_171:
[----:B------:R-:W-:-:S04]  /*3d60*/  UIADD3 UR4, UPT, UPT, UR30, 0x1, URZ ;  /* 0x000000011e047890 */ /* 0x000fc8000fffe0ff */
[----:B------:R-:W-:-:S04]  /*3d70*/  UISETP.NE.AND UP0, UPT, UR4, 0x4, UPT ;  /* 0x000000040400788c */ /* 0x000fc8000bf05270 */
[----:B------:R-:W-:Y:S02]  /*3d80*/  USEL UR6, URZ, 0x1, UP0 ;  /* 0x00000001ff067887 */ /* 0x000fe40008000000 */
[----:B------:R-:W-:-:S04]  /*3d90*/  USEL UR4, UR4, URZ, UP0 ;  /* 0x000000ff04047287 */ /* 0x000fc80008000000 */
[----:B-1----:R-:W-:Y:S01]  /*3da0*/  ULEA UR5, UR4, UR26, 0x3 ;  /* 0x0000001a04057291 */ /* 0x002fe2000f8e18ff */
[----:B--2---:R-:W-:-:S04]  /*3db0*/  LOP3.LUT R2, R11, UR6, RZ, 0x3c, !PT ;  /* 0x000000060b027c12 */ /* 0x004fc8000f8e3cff */
[----:B------:R-:W-:-:S04]  /*3dc0*/  SHF.L.U32 R3, R2, 0x1f, RZ ;  /* 0x0000001f02037819 */ /* 0x000fc800000006ff */
[----:B------:R-:W1:Y:S02]  /*3dd0*/  SYNCS.PHASECHK.TRANS64.TRYWAIT P0, [UR5], R3 ;  /* 0x00000003ff0075a7 */ /* 0x000e640008001105 */
[----:B-1----:R-:W-:Y:S05]  /*3de0*/  @!P0 BRA `(.L_x_73) ;  /* 0x0000005000648947 */ /* 0x002fea0003800000 */
.L_x_173:
        /* <DEDUP_REMOVED lines=9> */
.L_x_175:
[----:B------:R-:W-:-:S04]  /*3e80*/  UIADD3 UR4, UPT, UPT, UR4, 0x1, URZ ;  /* 0x0000000104047890 */ /* 0x000fc8000fffe0ff */
[----:B------:R-:W-:-:S04]  /*3e90*/  UISETP.NE.AND UP0, UPT, UR4, 0x4, UPT ;  /* 0x000000040400788c */ /* 0x000fc8000bf05270 */
[----:B------:R-:W-:Y:S02]  /*3ea0*/  USEL UR5, URZ, 0x1, UP0 ;  /* 0x00000001ff057887 */ /* 0x000fe40008000000 */
[----:B------:R-:W-:-:S04]  /*3eb0*/  USEL UR4, UR4, URZ, UP0 ;  /* 0x000000ff04047287 */ /* 0x000fc80008000000 */
[----:B------:R-:W-:Y:S01]  /*3ec0*/  ULEA UR4, UR4, UR26, 0x3 ;  /* 0x0000001a04047291 */ /* 0x000fe2000f8e18ff */
[----:B------:R-:W-:-:S04]  /*3ed0*/  LOP3.LUT R2, R2, UR5, RZ, 0x3c, !PT ;  /* 0x0000000502027c12 */ /* 0x000fc8000f8e3cff */
[----:B------:R-:W-:-:S04]  /*3ee0*/  SHF.L.U32 R2, R2, 0x1f, RZ ;  /* 0x0000001f02027819 */ /* 0x000fc800000006ff */
[----:B------:R-:W2:Y:S02]  /*3ef0*/  SYNCS.PHASECHK.TRANS64.TRYWAIT P0, [UR4], R2 ;  /* 0x00000002ff0075a7 */ /* 0x000ea40008001104 */
[----:B--2---:R-:W-:Y:S05]  /*3f00*/  @!P0 BRA `(.L_x_75) ;  /* 0x00000050004c8947 */ /* 0x004fea0003800000 */
.L_x_177:
[----:B------:R-:W-:Y:S01]  /*3f10*/  NOP ;  /* 0x0000000000007918 */ /* 0x000fe20000000000 */
[----:B-1----:R-:W1:Y:S01]  /*3f20*/  LDS R0, [UR8+0x14] ;  /* 0x00001408ff007984 */ /* 0x002e620008000800 */
[----:B------:R-:W-:Y:S01]  /*3f30*/  ULOP3.LUT UR4, UR42, 0xffff, URZ, 0xc0, !UPT ;  /* 0x0000ffff2a047892 */ /* 0x000fe2000f8ec0ff */
[----:B------:R-:W-:Y:S01]  /*3f40*/  UMOV UR5, 0xffff ;  /* 0x0000ffff00057882 */ /* 0x000fe20000000000 */
[----:B------:R-:W-:Y:S02]  /*3f50*/  UMOV UR6, 0x1 ;  /* 0x0000000100067882 */ /* 0x000fe40000000000 */
[----:B------:R-:W-:-:S04]  /*3f60*/  USHF.R.U32.HI UR4, URZ, 0x5, UR4 ;  /* 0x00000005ff047899 */ /* 0x000fc80008011604 */
[----:B------:R-:W-:Y:S02]  /*3f70*/  USHF.L.U32 UR5, UR5, UR4, URZ ;  /* 0x0000000405057299 */ /* 0x000fe400080006ff */
[----:B------:R-:W-:-:S04]  /*3f80*/  USHF.L.U32 UR4, UR6, UR4, URZ ;  /* 0x0000000406047299 */ /* 0x000fc800080006ff */
[----:B-1----:R-:W-:-:S04]  /*3f90*/  LOP3.LUT R0, R0, UR5, RZ, 0xc0, !PT ;  /* 0x0000000500007c12 */ /* 0x002fc8000f8ec0ff */
[----:B------:R-:W-:-:S13]  /*3fa0*/  ISETP.NE.AND P0, PT, R0, UR5, PT ;  /* 0x0000000500007c0c */ /* 0x000fda000bf05270 */
[----:B------:R-:W-:Y:S05]  /*3fb0*/  @P0 BRA `(.L_x_76) ;  /* 0x0000000000580947 */ /* 0x000fea0003800000 */
[----:B------:R-:W1:Y:S02]  /*3fc0*/  LDS R0, [UR8+0x18] ;  /* 0x00001808ff007984 */ /* 0x000e640008000800 */
[----:B-1----:R-:W-:-:S04]  /*3fd0*/  LOP3.LUT R0, R0, UR4, RZ, 0xc0, !PT ;  /* 0x0000000400007c12 */ /* 0x002fc8000f8ec0ff */
[----:B------:R-:W-:-:S13]  /*3fe0*/  ISETP.NE.AND P0, PT, R0, UR4, PT ;  /* 0x0000000400007c0c */ /* 0x000fda000bf05270 */
[----:B------:R-:W-:Y:S05]  /*3ff0*/  @P0 BRA `(.L_x_77) ;  /* 0x00000000003c0947 */ /* 0x000fea0003800000 */
[----:B------:R-:W1:Y:S01]  /*4000*/  S2R R2, SR_LANEID ;  /* 0x0000000000027919 */ /* 0x000e620000000000 */
[----:B------:R-:W-:-:S06]  /*4010*/  ULOP3.LUT UR5, URZ, UR5, URZ, 0x33, !UPT ;  /* 0x00000005ff057292 */ /* 0x000fcc000f8e33ff */
[----:B------:R-:W-:-:S04]  /*4020*/  IMAD.U32 R0, RZ, RZ, UR5 ;  /* 0x00000005ff007e24 */ /* 0x000fc8000f8e00ff */
[----:B------:R2:W4:Y:S02]  /*4030*/  REDUX UR7, R0 ;  /* 0x00000000000773c4 */ /* 0x0005240000000000 */
[----:B------:R1:W-:Y:S01]  /*4040*/  UTCATOMSWS.AND URZ, UR5 ;  /* 0x0000000500ff79e3 */ /* 0x0003e20008000000 */
[----:B--2---:R-:W-:Y:S01]  /*4050*/  LOP3.LUT R0, RZ, UR4, RZ, 0x33, !PT ;  /* 0x00000004ff007c12 */ /* 0x004fe2000f8e33ff */
[----:B------:R-:W-:Y:S02]  /*4060*/  VOTEU.ANY UR4, UPT, PT ;  /* 0x0000000000047886 */ /* 0x000fe400038e0100 */
[----:B------:R-:W-:Y:S02]  /*4070*/  UFLO.U32 UR4, UR4 ;  /* 0x00000004000472bd */ /* 0x000fe400080e0000 */
[----:B------:R-:W2:Y:S04]  /*4080*/  REDUX UR6, R0 ;  /* 0x00000000000673c4 */ /* 0x000ea80000000000 */
[----:B-1----:R-:W-:-:S02]  /*4090*/  ISETP.EQ.U32.AND P0, PT, R2, UR4, PT ;  /* 0x0000000402007c0c */ /* 0x002fc4000bf02070 */
[----:B----4-:R-:W-:-:S11]  /*40a0*/  MOV R2, UR7 ;  /* 0x0000000700027c02 */ /* 0x010fd60008000f00 */
[----:B------:R1:W-:Y:S01]  /*40b0*/  @P0 ATOMS.AND RZ, [UR8+0x14], R2 ;  /* 0x00001402ffff098c */ /* 0x0003e2000a800008 */
[----:B--2---:R-:W-:-:S05]  /*40c0*/  IMAD.U32 R0, RZ, RZ, UR6 ;  /* 0x00000006ff007e24 */ /* 0x004fca000f8e00ff */
[----:B------:R1:W-:Y:S01]  /*40d0*/  @P0 ATOMS.AND RZ, [UR8+0x18], R0 ;  /* 0x00001800ffff098c */ /* 0x0003e2000a800008 */
[----:B------:R-:W-:Y:S05]  /*40e0*/  BRA `(.L_x_78) ;  /* 0x0000000000147947 */ /* 0x000fea0003800000 */
.L_x_77:
[----:B------:R-:W-:Y:S02]  /*40f0*/  MOV R2, 0x4110 ;  /* 0x0000411000027802 */ /* 0x000fe40000000f00 */
[----:B---3-5:R-:W-:Y:S05]  /*4100*/  CALL.REL.NOINC `($__internal_0_$__cuda_sm10x_tcgen05_guardrail_trap_col_being_dealloced_not_returned_by_alloc) ;  /* 0x0000005400347944 */ /* 0x028fea0003c00000 */
[----:B------:R-:W-:Y:S05]  /*4110*/  BRA `(.L_x_78) ;  /* 0x0000000000087947 */ /* 0x000fea0003800000 */
.L_x_76:
[----:B------:R-:W-:Y:S02]  /*4120*/  MOV R2, 0x4140 ;  /* 0x0000414000027802 */ /* 0x000fe40000000f00 */
[----:B---3-5:R-:W-:Y:S05]  /*4130*/  CALL.REL.NOINC `($__internal_2_$__cuda_sm10x_tcgen05_guardrail_trap_unallocated_columns_being_dealloced) ;  /* 0x0000005400407944 */ /* 0x028fea0003c00000 */
.L_x_78:
[----:B------:R-:W-:Y:S01]  /*4140*/  NOP ;  /* 0x0000000000007918 */ /* 0x000fe20000000000 */
[----:B------:R-:W-:Y:S05]  /*4150*/  EXIT ;  /* 0x000000000000794d */ /* 0x000fea0003800000 */
.L_x_60:
[----:B------:R-:W-:-:S09]  /*4160*/  UISETP.NE.OR UP0, UPT, UR17, 0x3, !UP3 ;  /* 0x000000031100788c */ /* 0x000fd2000df05670 */
[----:B------:R-:W-:Y:S05]  /*4170*/  BRA.U UP0, `(.L_x_79) ;  /* 0x00000011005c7547 */ /* 0x000fea000b800000 */
[----:B------:R-:W1:Y:S01]  /*4180*/  S2UR UR10, SR_CgaCtaId ;  /* 0x00000000000a79c3 */ /* 0x000e620000008800 */
[----:B------:R-:W2:Y:S01]  /*4190*/  LDCU UR31, c[0x0][0x370] ;  /* 0x00006e00ff1f77ac */ /* 0x000ea20008000800 */
[----:B------:R-:W-:Y:S02]  /*41a0*/  HFMA2 R13, -RZ, RZ, 0, 0 ;  /* 0x00000000ff0d7431 */ /* 0x000fe400000001ff */
[----:B------:R-:W-:Y:S01]  /*41b0*/  IMAD.MOV.U32 R15, RZ, RZ, 0x1 ;  /* 0x00000001ff0f7424 */ /* 0x000fe200078e00ff */
[----:B------:R-:W-:Y:S01]  /*41c0*/  MOV R7, 0x1000 ;  /* 0x0000100000077802 */ /* 0x000fe20000000f00 */
[----:B------:R-:W2:Y:S01]  /*41d0*/  LDCU.128 UR44, c[0x0][0xb10] ;  /* 0x00016200ff2c77ac */ /* 0x000ea20008000c00 */
[----:B------:R-:W-:Y:S01]  /*41e0*/  IMAD.MOV.U32 R14, RZ, RZ, RZ ;  /* 0x000000ffff0e7224 */ /* 0x000fe200078e00ff */
[----:B------:R-:W3:Y:S01]  /*41f0*/  LDC.64 R16, c[0x0][0x348] ;  /* 0x0000d200ff107b82 */ /* 0x000ee20000000a00 */
[----:B------:R-:W4:Y:S01]  /*4200*/  LDCU UR30, c[0x0][0x374] ;  /* 0x00006e80ff1e77ac */ /* 0x000f220008000800 */
[----:B------:R-:W1:Y:S06]  /*4210*/  LDCU UR15, c[0x0][0xb0c] ;  /* 0x00016180ff0f77ac */ /* 0x000e6c0008000800 */
[----:B------:R-:W3:Y:S01]  /*4220*/  LDC.64 R2, c[0x0][0x888] ;  /* 0x00022200ff027b82 */ /* 0x000ee20000000a00 */
[----:B------:R-:W3:Y:S01]  /*4230*/  LDCU UR49, c[0x0][0xb20] ;  /* 0x00016400ff3177ac */ /* 0x000ee20008000800 */
[----:B------:R-:W3:Y:S06]  /*4240*/  LDCU UR4, c[0x0][0xb30] ;  /* 0x00016600ff0477ac */ /* 0x000eec0008000800 */
[----:B------:R-:W3:Y:S01]  /*4250*/  LDC.64 R4, c[0x0][0x890] ;  /* 0x00022400ff047b82 */ /* 0x000ee20000000a00 */
[----:B------:R-:W-:Y:S01]  /*4260*/  UMOV UR21, 0x400 ;  /* 0x0000040000157882 */ /* 0x000fe20000000000 */
[----:B--2---:R-:W-:-:S02]  /*4270*/  UIMAD.WIDE.U32 UR6, UR31, UR44, URZ ;  /* 0x0000002c1f0672a5 */ /* 0x004fc4000f8e00ff */
[----:B----4-:R-:W-:Y:S02]  /*4280*/  UIMAD.WIDE.U32 UR8, UR30, UR47, URZ ;  /* 0x0000002f1e0872a5 */ /* 0x010fe4000f8e00ff */
[----:B-1----:R-:W-:Y:S02]  /*4290*/  ULEA UR21, UR10, UR21, 0x18 ;  /* 0x000000150a157291 */ /* 0x002fe4000f8ec0ff */
[----:B------:R-:W-:Y:S02]  /*42a0*/  UPLOP3.LUT UP3, UPT, UPT, UPT, UPT, 0x40, 0x4 ;  /* 0x000000000004789c */ /* 0x000fe40003f6e870 */
[----:B------:R-:W-:Y:S02]  /*42b0*/  UIADD3 UR37, UPT, UPT, UR21, 0x98, URZ ;  /* 0x0000009815257890 */ /* 0x000fe4000fffe0ff */
[----:B------:R-:W-:Y:S02]  /*42c0*/  UIADD3 UR33, UPT, UPT, UR21, 0x80, URZ ;  /* 0x0000008015217890 */ /* 0x000fe4000fffe0ff */
[----:B------:R-:W-:-:S02]  /*42d0*/  UIADD3 UR25, UPT, UPT, UR21, 0x88, URZ ;  /* 0x0000008815197890 */ /* 0x000fc4000fffe0ff */
[----:B------:R-:W-:Y:S01]  /*42e0*/  UIADD3 UR17, UPT, UPT, UR21, 0x90, URZ ;  /* 0x0000009015117890 */ /* 0x000fe2000fffe0ff */
[----:B------:R-:W-:Y:S01]  /*42f0*/  UMOV UR6, UR7 ;  /* 0x0000000700067c82 */ /* 0x000fe20008000000 */
[----:B------:R-:W-:Y:S01]  /*4300*/  UMOV UR41, UR9 ;  /* 0x0000000900297c82 */ /* 0x000fe20008000000 */
[----:B------:R-:W-:Y:S02]  /*4310*/  UISETP.GE.AND UP0, UPT, UR42, 0x1, UPT ;  /* 0x000000012a00788c */ /* 0x000fe4000bf06270 */
[----:B------:R-:W-:Y:S01]  /*4320*/  UISETP.NE.AND UP4, UPT, UR42, 0x1, UPT ;  /* 0x000000012a00788c */ /* 0x000fe2000bf85270 */
[----:B------:R-:W1:Y:S01]  /*4330*/  LDCU.64 UR22, c[0x0][0xb28] ;  /* 0x00016500ff1677ac */ /* 0x000e620008000a00 */
[----:B------:R-:W-:Y:S02]  /*4340*/  UISETP.NE.AND UP6, UPT, UR15, 0x1, UPT ;  /* 0x000000010f00788c */ /* 0x000fe4000bfc5270 */
[----:B------:R-:W-:Y:S02]  /*4350*/  UISETP.NE.AND UP5, UPT, UR46, 0x1, UPT ;  /* 0x000000012e00788c */ /* 0x000fe4000bfa5270 */
[----:B------:R-:W-:-:S02]  /*4360*/  UPRMT UR37, UR10, 0x654, UR37 ;  /* 0x000006540a257896 */ /* 0x000fc40008000025 */
[----:B------:R-:W-:Y:S02]  /*4370*/  USHF.R.U32.HI UR43, URZ, UR45, UR6 ;  /* 0x0000002dff2b7299 */ /* 0x000fe40008011606 */
[----:B------:R-:W-:Y:S02]  /*4380*/  UPRMT UR40, UR10, 0x654, UR33 ;  /* 0x000006540a287896 */ /* 0x000fe40008000021 */
[----:B------:R-:W-:Y:S02]  /*4390*/  UPRMT UR39, UR10, 0x654, UR25 ;  /* 0x000006540a277896 */ /* 0x000fe40008000019 */
[----:B------:R-:W-:Y:S02]  /*43a0*/  UPRMT UR38, UR10, 0x654, UR17 ;  /* 0x000006540a267896 */ /* 0x000fe40008000011 */
[----:B---3--:R-:W-:Y:S02]  /*43b0*/  USHF.R.U32.HI UR41, URZ, UR49, UR41 ;  /* 0x00000031ff297299 */ /* 0x008fe40008011629 */
[----:B------:R-:W-:-:S11]  /*43c0*/  UISETP.NE.AND UP2, UPT, UR4, 0x1, UPT ;  /* 0x000000010400788c */ /* 0x000fd6000bf45270 */
.L_x_90:
[C---:B------:R-:W-:Y:S02]  /*43d0*/  LEA R12, R14.reuse, UR21, 0x3 ;  /* 0x000000150e0c7c11 */ /* 0x040fe4000f8e18ff */
[----:B------:R-:W-:Y:S02]  /*43e0*/  SHF.L.U32 R0, R13, 0x1f, RZ ;  /* 0x0000001f0d007819 */ /* 0x000fe400000006ff */
[----:B------:R-:W-:Y:S02]  /*43f0*/  LEA R8, R14, UR21, 0x4 ;  /* 0x000000150e087c11 */ /* 0x000fe4000f8e20ff */
[----:B--2---:R-:W2:Y:S02]  /*4400*/  SYNCS.PHASECHK.TRANS64.TRYWAIT P0, [R12+URZ+0xd0], R0 ;  /* 0x0000d0000c0075a7 */ /* 0x004ea400080011ff */
[----:B--2---:R-:W-:Y:S05]  /*4410*/  @!P0 BRA `(.L_x_80) ;  /* 0x0000004c00208947 */ /* 0x004fea0003800000 */
.L_x_178:
[----:B------:R-:W3:Y:S01]  /*4420*/  LDS.128 R8, [R8+0x160] ;  /* 0x0001600008087984 */ /* 0x000ee20000000c00 */
[----:B------:R-:W-:Y:S01]  /*4430*/  UISETP.GE.AND UP0, UPT, UR42, 0x1, UPT ;  /* 0x000000012a00788c */ /* 0x000fe2000bf06270 */
[----:B------:R-:W-:Y:S01]  /*4440*/  @!PT LDS RZ, [RZ] ;  /* 0x00000000fffff984 */ /* 0x000fe20000000800 */
[----:B------:R-:W-:Y:S01]  /*4450*/  @!PT LDS RZ, [RZ] ;  /* 0x00000000fffff984 */ /* 0x000fe20000000800 */
[----:B------:R-:W-:Y:S01]  /*4460*/  @!PT LDS RZ, [RZ] ;  /* 0x00000000fffff984 */ /* 0x000fe20000000800 */
[----:B------:R-:W-:Y:S01]  /*4470*/  @!PT LDS RZ, [RZ] ;  /* 0x00000000fffff984 */ /* 0x000fe20000000800 */
[----:B------:R4:W-:Y:S06]  /*4480*/  MEMBAR.ALL.CTA ;  /* 0x0000000000007992 */ /* 0x0009ec0000008000 */
[----:B----4-:R-:W4:Y:S01]  /*4490*/  FENCE.VIEW.ASYNC.S ;  /* 0x00000000000073c6 */ /* 0x010f220000000000 */
[----:B---3--:R-:W-:Y:S11]  /*44a0*/  LOP3.LUT P0, RZ, R10, 0x1, RZ, 0xc0, !PT ;  /* 0x000000010aff7812 */ /* 0x008ff6000780c0ff */
[----:B------:R-:W-:Y:S02]  /*44b0*/  @!UPT UIADD3 URZ, UPT, UPT, URZ, URZ, URZ ;  /* 0x000000fffffff290 */ /* 0x000fe4000fffe0ff */
[----:B----4-:R-:W-:Y:S01]  /*44c0*/  VOTEU.ANY UP1, P0 ;  /* 0x0000000000ff7886 */ /* 0x010fe20000020100 */
[----:B------:R-:W-:Y:S11]  /*44d0*/  PLOP3.LUT P0, PT, PT, PT, UP1, 0x80, 0x8 ;  /* 0x000000000008781c */ /* 0x000ff60003f0f018 */
[----:B------:R-:W-:Y:S02]  /*44e0*/  @!UPT UIADD3 URZ, UPT, UPT, URZ, URZ, URZ ;  /* 0x000000fffffff290 */ /* 0x000fe4000fffe0ff */
[----:B--2---:R-:W-:Y:S02]  /*44f0*/  @P0 SHF.R.U32.HI R0, RZ, 0x10, R9 ;  /* 0x00000010ff000819 */ /* 0x004fe40000011609 */
[----:B------:R-:W-:Y:S02]  /*4500*/  @P0 MOV R6, R8 ;  /* 0x0000000800060202 */ /* 0x000fe40000000f00 */
[----:B------:R-:W-:Y:S01]  /*4510*/  @P0 R2UR UR4, R0 ;  /* 0x00000000000402ca */ /* 0x000fe200000e0000 */
[----:B------:R-:W-:Y:S01]  /*4520*/  VIADD R0, R12, 0xe0 ;  /* 0x000000e00c007836 */ /* 0x000fe20000000000 */
[----:B------:R-:W-:Y:S02]  /*4530*/  @P0 LOP3.LUT R8, R9, 0xffff, RZ, 0xc0, !PT ;  /* 0x0000ffff09080812 */ /* 0x000fe400078ec0ff */
[----:B------:R-:W-:Y:S02]  /*4540*/  @P0 R2UR UR6, R6 ;  /* 0x00000000060602ca */ /* 0x000fe400000e0000 */
[----:B------:R-:W-:Y:S02]  /*4550*/  PRMT R0, RZ, 0x654, R0 ;  /* 0x00000654ff007816 */ /* 0x000fe40000000000 */
[----:B------:R-:W-:Y:S02]  /*4560*/  @P0 R2UR UR5, R8 ;  /* 0x00000000080502ca */ /* 0x000fe400000e0000 */
[----:B------:R2:W-:Y:S03]  /*4570*/  SYNCS.ARRIVE.TRANS64.RED.A1T0 RZ, [R0+URZ], RZ ;  /* 0x000000ff00ff79a7 */ /* 0x0005e600081004ff */
[----:B------:R-:W-:Y:S04]  /*4580*/  @UP1 UMOV UR29, UR4 ;  /* 0x00000004001d1c82 */ /* 0x000fe80008000000 */
[----:B------:R-:W-:Y:S04]  /*4590*/  @UP1 UMOV UR14, UR6 ;  /* 0x00000006000e1c82 */ /* 0x000fe80008000000 */
[----:B------:R-:W-:Y:S01]  /*45a0*/  @UP1 UMOV UR13, UR5 ;  /* 0x00000005000d1c82 */ /* 0x000fe20008000000 */
[----:B------:R-:W-:Y:S05]  /*45b0*/  BRA.U !UP0, `(.L_x_81) ;  /* 0x0000000108a47547 */ /* 0x000fea000b800000 */
[----:B------:R-:W-:Y:S02]  /*45c0*/  UIMAD.WIDE.U32 UR18, UR13, UR47, URZ ;  /* 0x0000002f0d1272a5 */ /* 0x000fe4000f8e00ff */
[----:B------:R-:W-:Y:S02]  /*45d0*/  UIMAD.WIDE.U32 UR26, UR14, UR44, URZ ;  /* 0x0000002c0e1a72a5 */ /* 0x000fe4000f8e00ff */
[----:B------:R-:W-:Y:S02]  /*45e0*/  USEL UR4, UR30, UR41, !UP5 ;  /* 0x000000291e047287 */ /* 0x000fe4000e800000 */
[----:B------:R-:W-:Y:S02]  /*45f0*/  USEL UR7, UR31, UR43, !UP6 ;  /* 0x0000002b1f077287 */ /* 0x000fe4000f000000 */
[----:B-1----:R-:W-:Y:S02]  /*4600*/  UIMAD.WIDE.U32 UR8, UR4, UR22, URZ ;  /* 0x00000016040872a5 */ /* 0x002fe4000f8e00ff */
[----:B------:R-:W-:Y:S01]  /*4610*/  UIMAD.WIDE.U32 UR10, UR7, UR22, URZ ;  /* 0x00000016070a72a5 */ /* 0x000fe2000f8e00ff */
[----:B------:R-:W-:Y:S02]  /*4620*/  UMOV UR5, UR19 ;  /* 0x0000001300057c82 */ /* 0x000fe40008000000 */
[----:B------:R-:W-:Y:S03]  /*4630*/  USHF.R.U32.HI UR6, URZ, UR49, UR5 ;  /* 0x00000031ff067299 */ /* 0x000fe60008011605 */
[----:B------:R-:W-:Y:S01]  /*4640*/  UMOV UR5, UR27 ;  /* 0x0000001b00057c82 */ /* 0x000fe20008000000 */
[----:B------:R-:W-:Y:S02]  /*4650*/  USEL UR6, UR13, UR6, !UP5 ;  /* 0x000000060d067287 */ /* 0x000fe4000e800000 */
[----:B------:R-:W-:Y:S03]  /*4660*/  USHF.R.U32.HI UR12, URZ, UR45, UR5 ;  /* 0x0000002dff0c7299 */ /* 0x000fe60008011605 */
[----:B------:R-:W-:Y:S02]  /*4670*/  UMOV UR5, UR9 ;  /* 0x0000000900057c82 */ /* 0x000fe40008000000 */
[----:B------:R-:W-:Y:S03]  /*4680*/  @UP4 USHF.R.U32.HI UR4, URZ, UR23, UR5 ;  /* 0x00000017ff044299 */ /* 0x000fe60008011605 */
[----:B------:R-:W-:Y:S01]  /*4690*/  UMOV UR5, UR11 ;  /* 0x0000000b00057c82 */ /* 0x000fe20008000000 */
[----:B------:R-:W-:Y:S02]  /*46a0*/  UIMAD UR4, UR42, UR4, URZ ;  /* 0x000000042a0472a4 */ /* 0x000fe4000f8e02ff */
[----:B------:R-:W-:Y:S02]  /*46b0*/  @UP4 USHF.R.U32.HI UR7, URZ, UR23, UR5 ;  /* 0x00000017ff074299 */ /* 0x000fe40008011605 */
[----:B------:R-:W-:Y:S02]  /*46c0*/  UIMAD.WIDE.U32 UR10, UR6, UR22, URZ ;  /* 0x00000016060a72a5 */ /* 0x000fe4000f8e00ff */
[----:B------:R-:W-:Y:S02]  /*46d0*/  USEL UR5, UR14, UR12, !UP6 ;  /* 0x0000000c0e057287 */ /* 0x000fe4000f000000 */
[----:B------:R-:W-:Y:S02]  /*46e0*/  UIMAD UR8, UR42, UR7, URZ ;  /* 0x000000072a0872a4 */ /* 0x000fe4000f8e02ff */
[----:B------:R-:W-:Y:S03]  /*46f0*/  UISETP.GE.AND UP0, UPT, UR6, UR4, UPT ;  /* 0x000000040600728c */ /* 0x000fe6000bf06270 */
[----:B------:R-:W-:Y:S01]  /*4700*/  UMOV UR4, UR11 ;  /* 0x0000000b00047c82 */ /* 0x000fe20008000000 */
[----:B------:R-:W-:Y:S02]  /*4710*/  UISETP.GE.OR UP0, UPT, UR5, UR8, UP0 ;  /* 0x000000080500728c */ /* 0x000fe40008706670 */
[----:B------:R-:W-:Y:S02]  /*4720*/  USHF.R.U32.HI UR4, URZ, UR23, UR4 ;  /* 0x00000017ff047299 */ /* 0x000fe40008011604 */
[----:B------:R-:W-:Y:S02]  /*4730*/  UIMAD.WIDE.U32 UR8, UR5, UR22, URZ ;  /* 0x00000016050872a5 */ /* 0x000fe4000f8e00ff */
[----:B------:R-:W-:Y:S04]  /*4740*/  USEL UR10, UR6, UR4, !UP4 ;  /* 0x00000004060a7287 */ /* 0x000fe8000e000000 */
[----:B------:R-:W-:Y:S01]  /*4750*/  UIADD3 UR11, UPT, UPT, -UR10, URZ, URZ ;  /* 0x000000ff0a0b7290 */ /* 0x000fe2000fffe1ff */
[----:B------:R-:W-:Y:S02]  /*4760*/  @!UP0 UMOV UR4, UR9 ;  /* 0x0000000900048c82 */ /* 0x000fe40008000000 */
[----:B------:R-:W-:Y:S02]  /*4770*/  @!UP0 USHF.R.U32.HI UR4, URZ, UR23, UR4 ;  /* 0x00000017ff048299 */ /* 0x000fe40008011604 */
[----:B------:R-:W-:Y:S02]  /*4780*/  UIMAD UR8, UR42, UR11, UR6 ;  /* 0x0000000b2a0872a4 */ /* 0x000fe4000f8e0206 */
[----:B------:R-:W-:Y:S04]  /*4790*/  @!UP0 USEL UR4, UR5, UR4, !UP4 ;  /* 0x0000000405048287 */ /* 0x000fe8000e000000 */
[----:B------:R-:W-:Y:S02]  /*47a0*/  @!UP0 UIMAD UR8, UR7, UR8, UR4 ;  /* 0x00000008070882a4 */ /* 0x000fe4000f8e0204 */
[----:B------:R-:W-:Y:S02]  /*47b0*/  @!UP0 UIADD3 UR9, UPT, UPT, UR10, -UR4, URZ ;  /* 0x800000040a098290 */ /* 0x000fe4000fffe0ff */
[----:B------:R-:W-:Y:S02]  /*47c0*/  UIADD3 UR4, UPT, UPT, -UR5, URZ, URZ ;  /* 0x000000ff05047290 */ /* 0x000fe4000fffe1ff */
[----:B------:R-:W-:Y:S02]  /*47d0*/  UIADD3 UR7, UPT, UPT, -UR6, URZ, URZ ;  /* 0x000000ff06077290 */ /* 0x000fe4000fffe1ff */
[----:B------:R-:W-:Y:S02]  /*47e0*/  @!UP0 UIMAD UR6, UR9, UR42, UR5 ;  /* 0x0000002a090682a4 */ /* 0x000fe4000f8e0205 */
[----:B------:R-:W-:Y:S02]  /*47f0*/  UIMAD UR14, UR15, UR4, UR14 ;  /* 0x000000040f0e72a4 */ /* 0x000fe4000f8e020e */
[----:B------:R-:W-:Y:S01]  /*4800*/  UIMAD UR13, UR46, UR7, UR13 ;  /* 0x000000072e0d72a4 */ /* 0x000fe2000f8e020d */
[----:B------:R-:W-:Y:S02]  /*4810*/  @!UP0 UMOV UR5, UR8 ;  /* 0x0000000800058c82 */ /* 0x000fe40008000000 */
[----:B------:R-:W-:Y:S02]  /*4820*/  UIMAD UR14, UR5, UR15, UR14 ;  /* 0x0000000f050e72a4 */ /* 0x000fe4000f8e020e */
[----:B------:R-:W-:Y:S11]  /*4830*/  UIMAD UR13, UR6, UR46, UR13 ;  /* 0x0000002e060d72a4 */ /* 0x000ff6000f8e020d */
[----:B------:R-:W-:Y:S01]  /*4840*/  @!UPT UIADD3 URZ, UPT, UPT, URZ, URZ, URZ ;  /* 0x000000fffffff290 */ /* 0x000fe2000fffe0ff */
.L_x_81:
[----:B------:R-:W3:Y:S01]  /*4850*/  @!UP2 LDCU.128 UR8, c[0x0][0xb10] ;  /* 0x00016200ff08a7ac */ /* 0x000ee20008000c00 */
[C---:B------:R-:W-:Y:S02]  /*4860*/  ISETP.NE.U32.AND P1, PT, R4.reuse, RZ, PT ;  /* 0x000000ff0400720c */ /* 0x040fe40003f25070 */
[----:B------:R-:W-:Y:S02]  /*4870*/  ISETP.NE.U32.AND P0, PT, R4, RZ, PT ;  /* 0x000000ff0400720c */ /* 0x000fe40003f05070 */
[C---:B------:R-:W-:Y:S02]  /*4880*/  ISETP.NE.AND.EX P1, PT, R5.reuse, RZ, PT, P1 ;  /* 0x000000ff0500720c */ /* 0x040fe40003f25310 */
[----:B------:R-:W-:Y:S01]  /*4890*/  ISETP.NE.AND.EX P0, PT, R5, RZ, PT, P0 ;  /* 0x000000ff0500720c */ /* 0x000fe20003f05300 */
[----:B------:R-:W4:Y:S01]  /*48a0*/  @!UP2 LDCU UR5, c[0x0][0xb0c] ;  /* 0x00016180ff05a7ac */ /* 0x000f220008000800 */
[----:B------:R-:W-:Y:S01]  /*48b0*/  SHF.L.U32 R9, R15, 0x1f, RZ ;  /* 0x0000001f0f097819 */ /* 0x000fe200000006ff */
[----:B------:R-:W-:Y:S02]  /*48c0*/  USHF.L.U32 UR35, UR16, 0x6, URZ ;  /* 0x0000000610237899 */ /* 0x000fe400080006ff */
[----:B------:R-:W-:Y:S02]  /*48d0*/  USHF.L.U32 UR34, UR20, 0x7, URZ ;  /* 0x0000000714227899 */ /* 0x000fe400080006ff */
[----:B---3--:R-:W-:Y:S07]  /*48e0*/  UIMAD.WIDE.U32 UR6, UR14, UR8, URZ ;  /* 0x000000080e0672a5 */ /* 0x008fee000f8e00ff */
[----:B------:R-:W-:Y:S01]  /*48f0*/  @!UP2 UMOV UR4, UR7 ;  /* 0x000000070004ac82 */ /* 0x000fe20008000000 */
[----:B----4-:R-:W-:Y:S02]  /*4900*/  @!UP2 UISETP.NE.AND UP0, UPT, UR5, 0x1, UPT ;  /* 0x000000010500a88c */ /* 0x010fe4000bf05270 */
[----:B------:R-:W-:Y:S02]  /*4910*/  @!UP2 USHF.R.U32.HI UR4, URZ, UR9, UR4 ;  /* 0x00000009ff04a299 */ /* 0x000fe40008011604 */
[----:B------:R-:W-:Y:S02]  /*4920*/  UIMAD.WIDE.U32 UR6, UR13, UR11, URZ ;  /* 0x0000000b0d0672a5 */ /* 0x000fe4000f8e00ff */
[----:B------:R-:W-:Y:S02]  /*4930*/  @!UP2 USEL UR8, UR14, UR4, !UP0 ;  /* 0x000000040e08a287 */ /* 0x000fe4000c000000 */
[----:B------:R-:W-:Y:S03]  /*4940*/  @!UP2 UISETP.NE.AND UP0, UPT, UR10, 0x1, UPT ;  /* 0x000000010a00a88c */ /* 0x000fe6000bf05270 */
[----:B------:R-:W-:Y:S02]  /*4950*/  @!UP2 UMOV UR6, UR7 ;  /* 0x000000070006ac82 */ /* 0x000fe40008000000 */
[----:B------:R-:W3:Y:S02]  /*4960*/  @!UP2 LDCU UR4, c[0x0][0xb20] ;  /* 0x00016400ff04a7ac */ /* 0x000ee40008000800 */
[----:B---3--:R-:W-:Y:S04]  /*4970*/  @!UP2 USHF.R.U32.HI UR6, URZ, UR4, UR6 ;  /* 0x00000004ff06a299 */ /* 0x008fe80008011606 */
[----:B------:R-:W-:Y:S04]  /*4980*/  @!UP2 USEL UR6, UR13, UR6, !UP0 ;  /* 0x000000060d06a287 */ /* 0x000fe8000c000000 */
[----:B------:R-:W-:Y:S02]  /*4990*/  @!UP2 UIADD3 UR4, UPT, UPT, -UR8, UR6, URZ ;  /* 0x000000060804a290 */ /* 0x000fe4000fffe1ff */
[----:B------:R-:W-:Y:S02]  /*49a0*/  @!UP2 UIADD3 UR6, UPT, UPT, UR8, -UR6, URZ ;  /* 0x800000060806a290 */ /* 0x000fe4000fffe0ff */
[----:B------:R-:W-:Y:S02]  /*49b0*/  @!UP2 UIMAD UR14, UR4, UR5, UR14 ;  /* 0x00000005040ea2a4 */ /* 0x000fe4000f8e020e */
[----:B------:R-:W-:Y:S01]  /*49c0*/  @!UP2 UIMAD UR13, UR6, UR10, UR13 ;  /* 0x0000000a060da2a4 */ /* 0x000fe2000f8e020d */
[----:B------:R-:W-:Y:S11]  /*49d0*/  BRA.U UP3, `(.L_x_82) ;  /* 0x0000000103107547 */ /* 0x000ff6000b800000 */
[----:B------:R-:W-:Y:S04]  /*49e0*/  MOV R6, UR48 ;  /* 0x0000003000067c02 */ /* 0x000fe80008000f00 */
[----:B------:R-:W-:Y:S04]  /*49f0*/  SHF.L.U32 R6, R6, 0x1f, RZ ;  /* 0x0000001f06067819 */ /* 0x000fe800000006ff */
[----:B------:R-:W3:Y:S02]  /*4a00*/  SYNCS.PHASECHK.TRANS64.TRYWAIT P2, [UR21+0xc8], R6 ;  /* 0x0000c806ff0075a7 */ /* 0x000ee40008041115 */
[----:B---3--:R-:W-:Y:S05]  /*4a10*/  @!P2 BRA `(.L_x_83) ;  /* 0x0000004400b4a947 */ /* 0x008fea0003800000 */
.L_x_82:
[----:B------:R-:W-:Y:S05]  /*4a20*/  @!P1 BRA `(.L_x_84) ;  /* 0x0000000000309947 */ /* 0x000fea0003800000 */
[----:B------:R-:W-:Y:S01]  /*4a30*/  ISETP.NE.U32.AND P1, PT, R2, RZ, PT ;  /* 0x000000ff0200720c */ /* 0x000fe20003f25070 */
[----:B------:R-:W3:Y:S01]  /*4a40*/  LDCU.64 UR4, c[0x0][0x358] ;  /* 0x00006b00ff0477ac */ /* 0x000ee20008000a00 */
[----:B------:R-:W-:Y:S02]  /*4a50*/  IMAD.MOV.U32 R45, RZ, RZ, 0x1 ;  /* 0x00000001ff2d7424 */ /* 0x000fe400078e00ff */
[----:B------:R-:W-:Y:S11]  /*4a60*/  ISETP.NE.AND.EX P1, PT, R3, RZ, PT, P1 ;  /* 0x000000ff0300720c */ /* 0x000ff60003f25310 */
[----:B------:R-:W-:Y:S02]  /*4a70*/  @!UPT UIADD3 URZ, UPT, UPT, URZ, URZ, URZ ;  /* 0x000000fffffff290 */ /* 0x000fe4000fffe0ff */
[----:B------:R-:W4:Y:S01]  /*4a80*/  @P1 LDC.64 R10, c[0x0][0x888] ;  /* 0x00022200ff0a1b82 */ /* 0x000f220000000a00 */
[----:B--2---:R-:W-:Y:S04]  /*4a90*/  @P1 IMAD R0, R4, UR36, RZ ;  /* 0x0000002404001c24 */ /* 0x004fe8000f8e02ff */
[----:B----4-:R-:W-:Y:S04]  /*4aa0*/  @P1 IMAD.WIDE R10, R0, 0x4, R10 ;  /* 0x00000004000a1825 */ /* 0x010fe800078e020a */
[----:B------:R-:W-:Y:S01]  /*4ab0*/  HFMA2 R0, -RZ, RZ, 0, 5.9604644775390625e-08 ;  /* 0x00000001ff007431 */ /* 0x000fe200000001ff */
[----:B---3-5:R3:W5:Y:S04]  /*4ac0*/  @P1 LDG.E R27, desc[UR4][R10.64] ;  /* 0x000000040a1b1981 */ /* 0x028768000c1e1900 */
[----:B------:R-:W-:Y:S01]  /*4ad0*/  @!P1 PRMT R45, R0, 0x7610, R45 ;  /* 0x00007610002d9816 */ /* 0x000fe2000000002d */
[----:B---3--:R-:W4:Y:S06]  /*4ae0*/  @!P1 LDC R27, c[0x0][0x880] ;  /* 0x00022000ff1b9b82 */ /* 0x008f2c0000000800 */
.L_x_84:
[----:B----45:R-:W-:Y:S01]  /*4af0*/  @!P0 FSETP.EQ.AND P1, PT, R27, RZ, PT ;  /* 0x000000ff1b00820b */ /* 0x030fe20003f22000 */
[----:B------:R-:W-:Y:S01]  /*4b00*/  @!UPT UIADD3 URZ, UPT, UPT, URZ, URZ, URZ ;  /* 0x000000fffffff290 */ /* 0x000fe2000fffe0ff */
[----:B------:R-:W-:Y:S11]  /*4b10*/  @!P0 BRA `(.L_x_85) ;  /* 0x0000000000188947 */ /* 0x000ff60003800000 */
[----:B------:R-:W-:Y:S02]  /*4b20*/  LOP3.LUT P0, RZ, R45, 0xff, RZ, 0xc0, !PT ;  /* 0x000000ff2dff7812 */ /* 0x000fe4000780c0ff */
[----:B------:R-:W-:Y:S04]  /*4b30*/  ISETP.NE.U32.AND P1, PT, R2, RZ, PT ;  /* 0x000000ff0200720c */ /* 0x000fe80003f25070 */
[----:B------:R-:W-:Y:S04]  /*4b40*/  ISETP.NE.AND.EX P1, PT, R3, RZ, PT, P1 ;  /* 0x000000ff0300720c */ /* 0x000fe80003f25310 */
[----:B------:R-:W-:Y:S03]  /*4b50*/  PLOP3.LUT P1, PT, P1, PT, PT, 0x8, 0x80 ;  /* 0x000000000080781c */ /* 0x000fe60000f2e170 */
[----:B------:R-:W-:Y:S11]  /*4b60*/  @P0 FSETP.EQ.AND P1, PT, R27, RZ, PT ;  /* 0x000000ff1b00020b */ /* 0x000ff60003f22000 */
[----:B------:R-:W-:Y:S02]  /*4b70*/  @!UPT UIADD3 URZ, UPT, UPT, URZ, URZ, URZ ;  /* 0x000000fffffff290 */ /* 0x000fe4000fffe0ff */
.L_x_85:
[----:B------:R-:W3:Y:S01]  /*4b80*/  SYNCS.PHASECHK.TRANS64.TRYWAIT P2, [UR21+0xa0], R9 ;  /* 0x0000a009ff0075a7 */ /* 0x000ee20008041115 */
[----:B------:R-:W-:Y:S04]  /*4b90*/  ELECT P0, URZ, PT ;  /* 0x0000000000ff782f */ /* 0x000fe80003800000 */
[----:B------:R-:W-:Y:S11]  /*4ba0*/  PLOP3.LUT P1, PT, P1, P0, PT, 0xf2, 0x2f ;  /* 0x00000000002f781c */ /* 0x000ff60000f21e72 */
[----:B------:R-:W-:Y:S02]  /*4bb0*/  @!UPT UIADD3 URZ, UPT, UPT, URZ, URZ, URZ ;  /* 0x000000fffffff290 */ /* 0x000fe4000fffe0ff */
[----:B------:R-:W-:Y:S05]  /*4bc0*/  @!P1 IADD3 R8, P0, PT, R16, 0x580, RZ ;  /* 0x0000058010089810 */ /* 0x000fea0007f1e0ff */
[----:B--2---:R-:W-:Y:S01]  /*4bd0*/  @!P1 IMAD.X R6, RZ, RZ, R17, P0 ;  /* 0x000000ffff069224 */ /* 0x004fe200000e0611 */
[----:B---3--:R-:W-:Y:S07]  /*4be0*/  @!P2 BRA `(.L_x_86) ;  /* 0x000000440058a947 */ /* 0x008fee0003800000 */
.L_x_181:
[----:B------:R-:W-:Y:S01]  /*4bf0*/  @!P1 R2UR UR5, R8 ;  /* 0x00000000080592ca */ /* 0x000fe200000e0000 */
[----:B------:R-:W-:Y:S01]  /*4c00*/  VOTEU.ALL UP0, P1 ;  /* 0x0000000000ff7886 */ /* 0x000fe20000800000 */
[----:B------:R-:W-:Y:S01]  /*4c10*/  @!P1 R2UR UR4, R6 ;  /* 0x00000000060492ca */ /* 0x000fe200000e0000 */
[----:B--2---:R-:W-:Y:S01]  /*4c20*/  @!P1 IMAD.MOV.U32 R0, RZ, RZ, 0x1000 ;  /* 0x00001000ff009424 */ /* 0x004fe200078e00ff */
[----:B------:R-:W-:Y:S01]  /*4c30*/  UMOV UR6, 0x0 ;  /* 0x0000000000067882 */ /* 0x000fe20000000000 */
[----:B------:R-:W-:Y:S01]  /*4c40*/  UMOV UR7, 0x10000000 ;  /* 0x1000000000077882 */ /* 0x000fe20000000000 */
[----:B------:R-:W-:Y:S01]  /*4c50*/  @!UP0 UIADD3 UR32, UPT, UPT, UR21, 0x200, URZ ;  /* 0x0000020015208890 */ /* 0x000fe2000fffe0ff */
[----:B------:R-:W-:Y:S01]  /*4c60*/  @!P1 IADD3 R8, P0, PT, R16, 0x580, RZ ;  /* 0x0000058010089810 */ /* 0x000fe20007f1e0ff */
[----:B------:R-:W-:Y:S04]  /*4c70*/  VOTEU.ALL UP0, P1 ;  /* 0x0000000000ff7886 */ /* 0x000fe80000800000 */
[----:B------:R-:W-:Y:S02]  /*4c80*/  @!P1 IMAD.X R6, RZ, RZ, R17, P0 ;  /* 0x000000ffff069224 */ /* 0x000fe400000e0611 */
[----:B------:R-:W-:Y:S02]  /*4c90*/  IMAD.U32 R10, RZ, RZ, UR5 ;  /* 0x00000005ff0a7e24 */ /* 0x000fe4000f8e00ff */
[----:B------:R-:W-:Y:S03]  /*4ca0*/  IMAD.U32 R11, RZ, RZ, UR4 ;  /* 0x00000004ff0b7e24 */ /* 0x000fe6000f8e00ff */
[----:B------:R-:W-:Y:S02]  /*4cb0*/  @!P1 R2UR UR4, R10 ;  /* 0x000000000a0492ca */ /* 0x000fe400000e0000 */
[----:B------:R-:W-:Y:S11]  /*4cc0*/  @!P1 R2UR UR5, R11 ;  /* 0x000000000b0592ca */ /* 0x000ff600000e0000 */
[----:B------:R-:W-:Y:S02]  /*4cd0*/  @!UPT UIADD3 URZ, UPT, UPT, URZ, URZ, URZ ;  /* 0x000000fffffff290 */ /* 0x000fe4000fffe0ff */
[----:B------:R2:W-:Y:S01]  /*4ce0*/  @!UP0 UTMALDG.3D [UR32], [UR4], desc[UR6] ;  /* 0x00000620040085b4 */ /* 0x0005e20008011000 */
[----:B------:R2:W-:Y:S01]  /*4cf0*/  @!P1 SYNCS.ARRIVE.TRANS64.RED.A0TR RZ, [UR21+0x80], R0 ;  /* 0x00008000ffff99a7 */ /* 0x0005e20008300415 */
[----:B------:R-:W-:Y:S01]  /*4d00*/  SYNCS.ARRIVE.TRANS64.RED.A1T0 RZ, [UR40], RZ ;  /* 0x000000ffffff79a7 */ /* 0x000fe20008100428 */
[----:B------:R-:W3:Y:S02]  /*4d10*/  SYNCS.PHASECHK.TRANS64.TRYWAIT P2, [UR21+0xa8], R9 ;  /* 0x0000a809ff0075a7 */ /* 0x000ee40008041115 */
[----:B--23--:R-:W-:Y:S05]  /*4d20*/  @!P2 BRA `(.L_x_87) ;  /* 0x000000440020a947 */ /* 0x00cfea0003800000 */
.L_x_183:
        /* <DEDUP_REMOVED lines=8> */
[----:B------:R-:W-:Y:S01]  /*4db0*/  @!UP0 UIADD3 UR24, UPT, UPT, UR21, 0x1200, URZ ;  /* 0x0000120015188890 */ /* 0x000fe2000fffe0ff */
[----:B------:R-:W-:Y:S01]  /*4dc0*/  VOTEU.ALL UP0, P1 ;  /* 0x0000000000ff7886 */ /* 0x000fe20000800000 */
[----:B------:R-:W-:Y:S01]  /*4dd0*/  UMOV UR27, UR35 ;  /* 0x00000023001b7c82 */ /* 0x000fe20008000000 */
[----:B------:R-:W-:Y:S02]  /*4de0*/  UMOV UR28, UR36 ;  /* 0x00000024001c7c82 */ /* 0x000fe40008000000 */
[----:B------:R-:W-:Y:S02]  /*4df0*/  IMAD.U32 R10, RZ, RZ, UR5 ;  /* 0x00000005ff0a7e24 */ /* 0x000fe4000f8e00ff */
[----:B------:R-:W-:Y:S02]  /*4e00*/  IMAD.U32 R11, RZ, RZ, UR4 ;  /* 0x00000004ff0b7e24 */ /* 0x000fe4000f8e00ff */
[----:B------:R-:W-:Y:S01]  /*4e10*/  @!P1 IMAD.X R6, RZ, RZ, R17, P0 ;  /* 0x000000ffff069224 */ /* 0x000fe200000e0611 */
        /* <DEDUP_REMOVED lines=8> */
.L_x_185:
[----:B------:R-:W-:Y:S01]  /*4ea0*/  @!P1 R2UR UR5, R8 ;  /* 0x00000000080592ca */ /* 0x000fe200000e0000 */
[----:B------:R-:W-:Y:S01]  /*4eb0*/  VOTEU.ALL UP0, P1 ;  /* 0x0000000000ff7886 */ /* 0x000fe20000800000 */
[----:B------:R-:W-:Y:S01]  /*4ec0*/  @!P1 R2UR UR4, R6 ;  /* 0x00000000060492ca */ /* 0x000fe200000e0000 */
[----:B--2---:R-:W-:Y:S01]  /*4ed0*/  @!P1 IMAD.MOV.U32 R0, RZ, RZ, 0x1000 ;  /* 0x00001000ff009424 */ /* 0x004fe200078e00ff */
[----:B------:R-:W-:Y:S01]  /*4ee0*/  UMOV UR6, 0x0 ;  /* 0x0000000000067882 */ /* 0x000fe20000000000 */
[----:B------:R-:W-:Y:S01]  /*4ef0*/  UMOV UR7, 0x10000000 ;  /* 0x1000000000077882 */ /* 0x000fe20000000000 */
[----:B------:R-:W-:Y:S01]  /*4f00*/  @!UP0 UIADD3 UR18, UPT, UPT, UR34, 0x40, URZ ;  /* 0x0000004022128890 */ /* 0x000fe2000fffe0ff */
[----:B------:R-:W-:Y:S01]  /*4f10*/  VIADD R14, R14, 0x1 ;  /* 0x000000010e0e7836 */ /* 0x000fe20000000000 */
[----:B------:R-:W-:Y:S01]  /*4f20*/  @!UP0 UIADD3 UR16, UPT, UPT, UR21, 0x2200, URZ ;  /* 0x0000220015108890 */ /* 0x000fe2000fffe0ff */
[----:B------:R-:W-:Y:S01]  /*4f30*/  VOTEU.ALL UP0, P1 ;  /* 0x0000000000ff7886 */ /* 0x000fe20000800000 */
[----:B------:R-:W-:Y:S01]  /*4f40*/  UMOV UR19, UR35 ;  /* 0x0000002300137c82 */ /* 0x000fe20008000000 */
[----:B------:R-:W-:Y:S02]  /*4f50*/  UMOV UR20, UR36 ;  /* 0x0000002400147c82 */ /* 0x000fe40008000000 */
        /* <DEDUP_REMOVED lines=10> */
.L_x_187:
[----:B------:R-:W-:Y:S01]  /*5000*/  @!P1 IADD3 R6, P0, PT, R16, 0x580, RZ ;  /* 0x0000058010069810 */ /* 0x000fe20007f1e0ff */
[----:B------:R-:W-:Y:S01]  /*5010*/  VOTEU.ALL UP0, P1 ;  /* 0x0000000000ff7886 */ /* 0x000fe20000800000 */
[----:B------:R-:W-:Y:S01]  /*5020*/  UMOV UR6, 0x0 ;  /* 0x0000000000067882 */ /* 0x000fe20000000000 */
[----:B------:R-:W-:Y:S01]  /*5030*/  UMOV UR7, 0x10000000 ;  /* 0x1000000000077882 */ /* 0x000fe20000000000 */
[----:B------:R-:W-:Y:S01]  /*5040*/  @!P1 R2UR UR5, R6 ;  /* 0x00000000060592ca */ /* 0x000fe200000e0000 */
[----:B--2---:R-:W-:Y:S01]  /*5050*/  @!P1 IMAD.X R0, RZ, RZ, R17, P0 ;  /* 0x000000ffff009224 */ /* 0x004fe200000e0611 */
[----:B------:R-:W-:Y:S01]  /*5060*/  @!UP0 UIADD3 UR10, UPT, UPT, UR34, 0x60, URZ ;  /* 0x00000060220a8890 */ /* 0x000fe2000fffe0ff */
[----:B------:R-:W-:Y:S01]  /*5070*/  R2UR UR18, R47 ;  /* 0x000000002f1272ca */ /* 0x000fe200000e0000 */
[----:B------:R-:W-:Y:S01]  /*5080*/  @!UP0 UIADD3 UR8, UPT, UPT, UR21, 0x3200, URZ ;  /* 0x0000320015088890 */ /* 0x000fe2000fffe0ff */
[----:B------:R-:W-:Y:S01]  /*5090*/  R2UR UR16, R48 ;  /* 0x00000000301072ca */ /* 0x000fe200000e0000 */
[----:B------:R-:W-:Y:S01]  /*50a0*/  @!UP0 UIADD3 UR9, UPT, UPT, UR21, 0x98, URZ ;  /* 0x0000009815098890 */ /* 0x000fe2000fffe0ff */
[----:B------:R-:W-:Y:S01]  /*50b0*/  @!P1 R2UR UR4, R0 ;  /* 0x00000000000492ca */ /* 0x000fe200000e0000 */
[----:B------:R-:W-:Y:S01]  /*50c0*/  VOTEU.ALL UP0, P1 ;  /* 0x0000000000ff7886 */ /* 0x000fe20000800000 */
[----:B------:R-:W-:Y:S01]  /*50d0*/  UMOV UR11, UR35 ;  /* 0x00000023000b7c82 */ /* 0x000fe20008000000 */
[----:B------:R-:W-:Y:S01]  /*50e0*/  UMOV UR12, UR36 ;  /* 0x00000024000c7c82 */ /* 0x000fe20008000000 */
[C---:B------:R-:W-:Y:S01]  /*50f0*/  ISETP.NE.AND P0, PT, R14.reuse, 0x2, PT ;  /* 0x000000020e00780c */ /* 0x040fe20003f05270 */
[----:B------:R-:W-:Y:S01]  /*5100*/  UPLOP3.LUT UP3, UPT, UPT, UPT, UPT, 0x80, 0x8 ;  /* 0x000000000008789c */ /* 0x000fe20003f6f070 */
[----:B------:R-:W-:Y:S01]  /*5110*/  IMAD.U32 R8, RZ, RZ, UR5 ;  /* 0x00000005ff087e24 */ /* 0x000fe2000f8e00ff */
[----:B------:R-:W-:Y:S01]  /*5120*/  LOP3.LUT R15, R15, 0x1, RZ, 0x3c, !PT ;  /* 0x000000010f0f7812 */ /* 0x000fe200078e3cff */
[----:B------:R-:W-:Y:S01]  /*5130*/  UMOV UR36, UR29 ;  /* 0x0000001d00247c82 */ /* 0x000fe20008000000 */
[----:B------:R-:W-:Y:S01]  /*5140*/  SEL R0, RZ, 0x1, P0 ;  /* 0x00000001ff007807 */ /* 0x000fe20000000000 */
[----:B------:R-:W-:Y:S01]  /*5150*/  UIADD3 UR20, UPT, UPT, UR13, UR18, URZ ;  /* 0x000000120d147290 */ /* 0x000fe2000fffe0ff */
[----:B------:R-:W-:Y:S01]  /*5160*/  SEL R14, R14, RZ, P0 ;  /* 0x000000ff0e0e7207 */ /* 0x000fe20000000000 */
[----:B------:R-:W-:Y:S01]  /*5170*/  UIADD3 UR16, UPT, UPT, UR14, UR16, URZ ;  /* 0x000000100e107290 */ /* 0x000fe2000fffe0ff */
[----:B------:R-:W-:Y:S01]  /*5180*/  IMAD.U32 R9, RZ, RZ, UR4 ;  /* 0x00000004ff097e24 */ /* 0x000fe2000f8e00ff */
[----:B------:R-:W-:Y:S02]  /*5190*/  @!P1 R2UR UR4, R8 ;  /* 0x00000000080492ca */ /* 0x000fe400000e0000 */
[----:B------:R-:W-:Y:S02]  /*51a0*/  LOP3.LUT R13, R13, R0, RZ, 0x3c, !PT ;  /* 0x000000000d0d7212 */ /* 0x000fe400078e3cff */
[----:B------:R-:W-:Y:S11]  /*51b0*/  @!P1 R2UR UR5, R9 ;  /* 0x00000000090592ca */ /* 0x000ff600000e0000 */
[----:B------:R-:W-:Y:S02]  /*51c0*/  @!UPT UIADD3 URZ, UPT, UPT, URZ, URZ, URZ ;  /* 0x000000fffffff290 */ /* 0x000fe4000fffe0ff */
[----:B------:R2:W-:Y:S01]  /*51d0*/  @!UP0 UTMALDG.3D [UR8], [UR4], desc[UR6] ;  /* 0x00000608040085b4 */ /* 0x0005e20008011000 */
[----:B------:R2:W-:Y:S01]  /*51e0*/  @!P1 SYNCS.ARRIVE.TRANS64.RED.A0TR RZ, [UR21+0x98], R7 ;  /* 0x00009807ffff99a7 */ /* 0x0005e20008300415 */
[----:B------:R-:W-:Y:S01]  /*51f0*/  SYNCS.ARRIVE.TRANS64.RED.A1T0 RZ, [UR37], RZ ;  /* 0x000000ffffff79a7 */ /* 0x000fe20008100425 */
[----:B------:R-:W-:Y:S05]  /*5200*/  BRA.U UP1, `(.L_x_90) ;  /* 0xfffffff101707547 */ /* 0x000fea000b83ffff */
[----:B------:R-:W-:-:S04]  /*5210*/  SHF.L.U32 R2, R15, 0x1f, RZ ;  /* 0x0000001f0f027819 */ /* 0x000fc800000006ff */
[----:B------:R-:W3:Y:S02]  /*5220*/  SYNCS.PHASECHK.TRANS64.TRYWAIT P0, [UR21+0xa0], R2 ;  /* 0x0000a002ff0075a7 */ /* 0x000ee40008001115 */
[----:B---3--:R-:W-:Y:S05]  /*5230*/  @!P0 BRA `(.L_x_91) ;  /* 0x0000004000248947 */ /* 0x008fea0003800000 */
.L_x_189:
[----:B------:R-:W4:Y:S02]  /*5240*/  SYNCS.PHASECHK.TRANS64.TRYWAIT P0, [UR21+0xa8], R2 ;  /* 0x0000a802ff0075a7 */ /* 0x000f240008001115 */
[----:B----4-:R-:W-:Y:S05]  /*5250*/  @!P0 BRA `(.L_x_92) ;  /* 0x0000004000348947 */ /* 0x010fea0003800000 */
.L_x_191:
[----:B------:R-:W4:Y:S02]  /*5260*/  SYNCS.PHASECHK.TRANS64.TRYWAIT P0, [UR21+0xb0], R2 ;  /* 0x0000b002ff0075a7 */ /* 0x000f240008001115 */
[----:B----4-:R-:W-:Y:S05]  /*5270*/  @!P0 BRA `(.L_x_93) ;  /* 0x0000004000448947 */ /* 0x010fea0003800000 */
.L_x_193:
[----:B---3--:R-:W-:-:S07]  /*5280*/  MOV R0, UR21 ;  /* 0x0000001500007c02 */ /* 0x008fce0008000f00 */
.L_x_94:
[----:B---3--:R-:W-:-:S04]  /*5290*/  SHF.L.U32 R2, R15, 0x1f, RZ ;  /* 0x0000001f0f027819 */ /* 0x008fc800000006ff */
[----:B------:R3:W4:Y:S03]  /*52a0*/  SYNCS.PHASECHK.TRANS64.TRYWAIT P0, [R0+URZ+0xb8], R2 ;  /* 0x0000b802000075a7 */ /* 0x00072600080011ff */
[----:B----4-:R-:W-:Y:S05]  /*52b0*/  @!P0 NANOSLEEP.SYNCS 0x989680 ;  /* 0x009896800000895d */ /* 0x010fea0003900000 */
[----:B------:R-:W4:Y:S02]  /*52c0*/  @!P0 SYNCS.PHASECHK.TRANS64 P0, [R0+URZ+0xb8], R2 ;  /* 0x0000b802000085a7 */ /* 0x000f2400080010ff */
[----:B-12-4-:R-:W-:Y:S05]  /*52d0*/  @P0 EXIT ;  /* 0x000000000000094d */ /* 0x016fea0003800000 */
[----:B------:R-:W-:Y:S05]  /*52e0*/  BRA `(.L_x_94) ;  /* 0xfffffffc00e87947 */ /* 0x000fea000383ffff */
.L_x_79:
[----:B------:R-:W-:-:S06]  /*52f0*/  UISETP.GE.AND UP0, UPT, UR17, 0x4, UPT ;  /* 0x000000041100788c */ /* 0x000fcc000bf06270 */
[----:B------:R-:W-:-:S13]  /*5300*/  PLOP3.LUT P0, PT, PT, PT, UP0, 0x80, 0x8 ;  /* 0x000000000008781c */ /* 0x000fda0003f0f008 */
[----:B------:R-:W-:Y:S05]  /*5310*/  @!P0 EXIT ;  /* 0x000000000000894d */ /* 0x000fea0003800000 */
[----:B------:R-:W1:Y:S08]  /*5320*/  S2UR UR4, SR_CgaCtaId ;  /* 0x00000000000479c3 */ /* 0x000e700000008800 */
[----:B------:R-:W-:Y:S01]  /*5330*/  BAR.SYNC.DEFER_BLOCKING 0x6, 0xa0 ;  /* 0x0182800000007b1d */ /* 0x000fe20000010000 */
[C---:B------:R-:W-:Y:S01]  /*5340*/  IMAD.SHL.U32 R3, R57.reuse, 0x20, RZ ;  /* 0x0000002039037824 */ /* 0x040fe200078e00ff */
[----:B------:R-:W-:Y:S01]  /*5350*/  SHF.R.U32.HI R4, RZ, 0x1, R57 ;  /* 0x00000001ff047819 */ /* 0x000fe20000011639 */
[C---:B------:R-:W-:Y:S01]  /*5360*/  IMAD.SHL.U32 R2, R57.reuse, 0x10, RZ ;  /* 0x0000001039027824 */ /* 0x040fe200078e00ff */
[C---:B------:R-:W-:Y:S01]  /*5370*/  LOP3.LUT P0, RZ, R57.reuse, 0x4, RZ, 0xc0, !PT ;  /* 0x0000000439ff7812 */ /* 0x040fe2000780c0ff */
[----:B------:R-:W-:Y:S01]  /*5380*/  IMAD.U32 R23, R57, 0x10000, RZ ;  /* 0x0001000039177824 */ /* 0x000fe200078e00ff */
[----:B------:R-:W-:-:S02]  /*5390*/  UMOV UR44, 0x400 ;  /* 0x00000400002c7882 */ /* 0x000fc40000000000 */
[----:B------:R-:W2:Y:S01]  /*53a0*/  LDC.64 R42, c[0x0][0x8b0] ;  /* 0x00022c00ff2a7b82 */ /* 0x000ea20000000a00 */
[----:B------:R-:W-:Y:S01]  /*53b0*/  LOP3.LUT R5, R3, 0xc0, RZ, 0xc0, !PT ;  /* 0x000000c003057812 */ /* 0x000fe200078ec0ff */
[----:B------:R-:W-:Y:S01]  /*53c0*/  IMAD.SHL.U32 R44, R57, 0x4, RZ ;  /* 0x00000004392c7824 */ /* 0x000fe200078e00ff */
[----:B------:R-:W-:Y:S01]  /*53d0*/  LOP3.LUT R2, R2, 0x600, RZ, 0xc0, !PT ;  /* 0x0000060002027812 */ /* 0x000fe200078ec0ff */
[----:B------:R-:W-:Y:S01]  /*53e0*/  IMAD.MOV.U32 R56, RZ, RZ, 0x20 ;  /* 0x00000020ff387424 */ /* 0x000fe200078e00ff */
[----:B------:R-:W-:Y:S01]  /*53f0*/  LOP3.LUT R4, R5, 0x8, R4, 0xf8, !PT ;  /* 0x0000000805047812 */ /* 0x000fe200078ef804 */
[----:B------:R-:W-:Y:S01]  /*5400*/  IMAD.MOV.U32 R55, RZ, RZ, 0x1 ;  /* 0x00000001ff377424 */ /* 0x000fe200078e00ff */
[--C-:B------:R-:W-:Y:S01]  /*5410*/  LOP3.LUT R2, R2, 0x20, R3.reuse, 0xf8, !PT ;  /* 0x0000002002027812 */ /* 0x100fe200078ef803 */
[----:B------:R-:W3:Y:S01]  /*5420*/  LDC.64 R40, c[0x0][0x8a8] ;  /* 0x00022a00ff287b82 */ /* 0x000ee20000000a00 */
[----:B------:R-:W-:Y:S01]  /*5430*/  LOP3.LUT R23, R23, 0x600000, RZ, 0xc0, !PT ;  /* 0x0060000017177812 */ /* 0x000fe200078ec0ff */
[----:B------:R-:W-:Y:S01]  /*5440*/  IMAD.MOV.U32 R22, RZ, RZ, RZ ;  /* 0x000000ffff167224 */ /* 0x000fe200078e00ff */
[----:B------:R-:W-:Y:S01]  /*5450*/  LOP3.LUT R44, R4, 0x18, R44, 0x78, !PT ;  /* 0x00000018042c7812 */ /* 0x000fe200078e782c */
[----:B------:R-:W-:Y:S01]  /*5460*/  IMAD.MOV.U32 R54, RZ, RZ, RZ ;  /* 0x000000ffff367224 */ /* 0x000fe200078e00ff */
[----:B------:R-:W-:-:S02]  /*5470*/  LOP3.LUT R2, R2, 0x100, R3, 0xf8, !PT ;  /* 0x0000010002027812 */ /* 0x000fc400078ef803 */
[----:B------:R-:W-:Y:S02]  /*5480*/  CS2R R52, SRZ ;  /* 0x0000000000347805 */ /* 0x000fe4000001ff00 */
[----:B------:R-:W-:Y:S01]  /*5490*/  LOP3.LUT R57, R57, 0x60, RZ, 0xc0, !PT ;  /* 0x0000006039397812 */ /* 0x000fe200078ec0ff */
[----:B-1----:R-:W-:Y:S01]  /*54a0*/  ULEA UR44, UR4, UR44, 0x18 ;  /* 0x0000002c042c7291 */ /* 0x002fe2000f8ec0ff */
[----:B------:R-:W-:Y:S01]  /*54b0*/  LOP3.LUT R44, R2, R44, RZ, 0xfc, !PT ;  /* 0x0000002c022c7212 */ /* 0x000fe200078efcff */
[----:B------:R-:W1:Y:S01]  /*54c0*/  LDCU UR59, c[0x0][0x370] ;  /* 0x00006e00ff3b77ac */ /* 0x000e620008000800 */
[----:B------:R-:W-:Y:S01]  /*54d0*/  SEL R56, R56, 0xffffffe0, !P0 ;  /* 0xffffffe038387807 */ /* 0x000fe20004000000 */
[----:B------:R-:W-:Y:S01]  /*54e0*/  UIADD3 UR4, UPT, UPT, UR44, 0x200, URZ ;  /* 0x000002002c047890 */ /* 0x000fe2000fffe0ff */
[----:B------:R-:W4:Y:S04]  /*54f0*/  LDCU UR43, c[0x0][0xb0c] ;  /* 0x00016180ff2b77ac */ /* 0x000f280008000800 */
[----:B------:R-:W1:Y:S01]  /*5500*/  LDS R0, [UR44+0x180] ;  /* 0x0001802cff007984 */ /* 0x000e620008000800 */
[----:B------:R-:W-:Y:S01]  /*5510*/  IMAD.U32 R50, RZ, RZ, UR4 ;  /* 0x00000004ff327e24 */ /* 0x000fe2000f8e00ff */
[----:B------:R-:W1:Y:S01]  /*5520*/  LDCU UR39, c[0x0][0xb30] ;  /* 0x00016600ff2777ac */ /* 0x000e620008000800 */
[----:B------:R-:W1:Y:S01]  /*5530*/  LDCU.64 UR56, c[0x0][0x888] ;  /* 0x00011100ff3877ac */ /* 0x000e620008000a00 */
[----:B------:R-:W1:Y:S01]  /*5540*/  LDCU.64 UR40, c[0x0][0xb28] ;  /* 0x00016500ff2877ac */ /* 0x000e620008000a00 */
[----:B------:R-:W1:Y:S01]  /*5550*/  LDCU.64 UR62, c[0x0][0x890] ;  /* 0x00011200ff3e77ac */ /* 0x000e620008000a00 */
[----:B------:R-:W1:Y:S01]  /*5560*/  LDCU.128 UR52, c[0x0][0xb10] ;  /* 0x00016200ff3477ac */ /* 0x000e620008000c00 */
[----:B------:R-:W1:Y:S01]  /*5570*/  LDCU UR58, c[0x0][0x374] ;  /* 0x00006e80ff3a77ac */ /* 0x000e620008000800 */
[----:B------:R-:W-:Y:S01]  /*5580*/  UMOV UR47, URZ ;  /* 0x000000ff002f7c82 */ /* 0x000fe20008000000 */
[----:B------:R-:W-:Y:S01]  /*5590*/  UMOV UR46, URZ ;  /* 0x000000ff002e7c82 */ /* 0x000fe20008000000 */
[----:B-1234-:R-:W-:-:S07]  /*55a0*/  IMAD.IADD R23, R0, 0x1, R23 ;  /* 0x0000000100177824 */ /* 0x01efce00078e0217 */
.L_x_138:
[C---:B------:R-:W-:Y:S02]  /*55b0*/  LEA R3, R52.reuse, UR44, 0x3 ;  /* 0x0000002c34037c11 */ /* 0x040fe4000f8e18ff */
[----:B------:R-:W-:Y:S02]  /*55c0*/  SHF.L.U32 R0, R53, 0x1f, RZ ;  /* 0x0000001f35007819 */ /* 0x000fe400000006ff */
[----:B-1----:R-:W-:Y:S02]  /*55d0*/  LEA R4, R52, UR44, 0x4 ;  /* 0x0000002c34047c11 */ /* 0x002fe4000f8e20ff */
[----:B------:R-:W1:Y:S02]  /*55e0*/  SYNCS.PHASECHK.TRANS64.TRYWAIT P0, [R3+URZ+0xd0], R0 ;  /* 0x0000d000030075a7 */ /* 0x000e6400080011ff */
[----:B-12---:R-:W-:Y:S05]  /*55f0*/  @!P0 BRA `(.L_x_95) ;  /* 0x0000003c007c8947 */ /* 0x006fea0003800000 */
.L_x_194:
        /* <DEDUP_REMOVED lines=8> */
[----:B--2---:R-:W-:Y:S11]  /*5680*/  LOP3.LUT P0, RZ, R6, 0x1, RZ, 0xc0, !PT ;  /* 0x0000000106ff7812 */ /* 0x004ff6000780c0ff */
[----:B------:R-:W-:Y:S02]  /*5690*/  @!UPT UIADD3 URZ, UPT, UPT, URZ, URZ, URZ ;  /* 0x000000fffffff290 */ /* 0x000fe4000fffe0ff */
[----:B---3--:R-:W-:Y:S01]  /*56a0*/  VOTEU.ANY UP1, P0 ;  /* 0x0000000000ff7886 */ /* 0x008fe20000020100 */
[----:B------:R-:W-:Y:S01]  /*56b0*/  PLOP3.LUT P0, PT, PT, PT, UP1, 0x80, 0x8 ;  /* 0x000000000008781c */ /* 0x000fe20003f0f018 */
[----:B------:R-:W-:Y:S11]  /*56c0*/  UP2UR UR61, UPR, URZ, 0x2 ;  /* 0x00000002ff3d7883 */ /* 0x000ff60008000000 */
[----:B------:R-:W-:Y:S01]  /*56d0*/  @!UPT UIADD3 URZ, UPT, UPT, URZ, URZ, URZ ;  /* 0x000000fffffff290 */ /* 0x000fe2000fffe0ff */
[----:B-1----:R-:W-:Y:S02]  /*56e0*/  @P0 SHF.R.U32.HI R0, RZ, 0x10, R5 ;  /* 0x00000010ff000819 */ /* 0x002fe40000011605 */
        /* <DEDUP_REMOVED lines=12> */
[----:B------:R-:W2:Y:S01]  /*57b0*/  LDCU UR12, c[0x0][0xb20] ;  /* 0x00016400ff0c77ac */ /* 0x000ea20008000800 */
[----:B------:R-:W-:Y:S02]  /*57c0*/  UIMAD.WIDE.U32 UR4, UR58, UR55, URZ ;  /* 0x000000373a0472a5 */ /* 0x000fe4000f8e00ff */
[----:B------:R-:W-:Y:S02]  /*57d0*/  UIMAD.WIDE.U32 UR6, UR59, UR52, URZ ;  /* 0x000000343b0672a5 */ /* 0x000fe4000f8e00ff */
[----:B------:R-:W-:Y:S02]  /*57e0*/  UISETP.NE.AND UP0, UPT, UR54, 0x1, UPT ;  /* 0x000000013600788c */ /* 0x000fe4000bf05270 */
[----:B------:R-:W-:Y:S02]  /*57f0*/  UIMAD.WIDE.U32 UR8, UR37, UR55, URZ ;  /* 0x00000037250872a5 */ /* 0x000fe4000f8e00ff */
[----:B------:R-:W-:Y:S02]  /*5800*/  UIMAD.WIDE.U32 UR10, UR38, UR52, URZ ;  /* 0x00000034260a72a5 */ /* 0x000fe4000f8e00ff */
[----:B------:R-:W-:Y:S02]  /*5810*/  UISETP.NE.AND UP1, UPT, UR43, 0x1, UPT ;  /* 0x000000012b00788c */ /* 0x000fe4000bf25270 */
[----:B------:R-:W-:Y:S01]  /*5820*/  UISETP.NE.AND UP2, UPT, UR42, 0x1, UPT ;  /* 0x000000012a00788c */ /* 0x000fe2000bf45270 */
[----:B------:R-:W-:Y:S02]  /*5830*/  UMOV UR4, UR5 ;  /* 0x0000000500047c82 */ /* 0x000fe40008000000 */
[----:B--2---:R-:W-:Y:S03]  /*5840*/  USHF.R.U32.HI UR5, URZ, UR12, UR4 ;  /* 0x0000000cff057299 */ /* 0x004fe60008011604 */
[----:B------:R-:W-:Y:S02]  /*5850*/  UMOV UR4, UR7 ;  /* 0x0000000700047c82 */ /* 0x000fe40008000000 */
[----:B------:R-:W-:Y:S02]  /*5860*/  USHF.R.U32.HI UR7, URZ, UR53, UR4 ;  /* 0x00000035ff077299 */ /* 0x000fe40008011604 */
[----:B------:R-:W-:Y:S02]  /*5870*/  USEL UR4, UR58, UR5, !UP0 ;  /* 0x000000053a047287 */ /* 0x000fe4000c000000 */
[----:B------:R-:W-:Y:S01]  /*5880*/  USEL UR7, UR59, UR7, !UP1 ;  /* 0x000000073b077287 */ /* 0x000fe2000c800000 */
[----:B------:R-:W-:Y:S01]  /*5890*/  UMOV UR5, UR9 ;  /* 0x0000000900057c82 */ /* 0x000fe20008000000 */
[----:B------:R-:W-:Y:S02]  /*58a0*/  UIMAD.WIDE.U32 UR8, UR4, UR40, URZ ;  /* 0x00000028040872a5 */ /* 0x000fe4000f8e00ff */
[----:B------:R-:W-:Y:S03]  /*58b0*/  USHF.R.U32.HI UR6, URZ, UR12, UR5 ;  /* 0x0000000cff067299 */ /* 0x000fe60008011605 */
[----:B------:R-:W-:Y:S01]  /*58c0*/  UMOV UR5, UR11 ;  /* 0x0000000b00057c82 */ /* 0x000fe20008000000 */
[----:B------:R-:W-:Y:S02]  /*58d0*/  UIMAD.WIDE.U32 UR10, UR7, UR40, URZ ;  /* 0x00000028070a72a5 */ /* 0x000fe4000f8e00ff */
[----:B------:R-:W-:Y:S02]  /*58e0*/  USHF.R.U32.HI UR12, URZ, UR53, UR5 ;  /* 0x00000035ff0c7299 */ /* 0x000fe40008011605 */
[----:B------:R-:W-:Y:S01]  /*58f0*/  USEL UR6, UR37, UR6, !UP0 ;  /* 0x0000000625067287 */ /* 0x000fe2000c000000 */
[----:B------:R-:W-:Y:S02]  /*5900*/  UMOV UR5, UR9 ;  /* 0x0000000900057c82 */ /* 0x000fe40008000000 */
[----:B------:R-:W-:Y:S01]  /*5910*/  UMOV UR10, UR11 ;  /* 0x0000000b000a7c82 */ /* 0x000fe20008000000 */
[----:B------:R-:W-:Y:S02]  /*5920*/  @UP2 USHF.R.U32.HI UR4, URZ, UR41, UR5 ;  /* 0x00000029ff042299 */ /* 0x000fe40008011605 */
[----:B------:R-:W-:Y:S02]  /*5930*/  @UP2 USHF.R.U32.HI UR7, URZ, UR41, UR10 ;  /* 0x00000029ff072299 */ /* 0x000fe4000801160a */
[----:B------:R-:W-:Y:S02]  /*5940*/  UIMAD UR4, UR42, UR4, URZ ;  /* 0x000000042a0472a4 */ /* 0x000fe4000f8e02ff */
        /* <DEDUP_REMOVED lines=8> */
[----:B------:R-:W-:Y:S02]  /*59d0*/  USEL UR11, UR6, UR4, !UP2 ;  /* 0x00000004060b7287 */ /* 0x000fe4000d000000 */
[----:B------:R-:W-:Y:S02]  /*59e0*/  UIADD3 UR8, UPT, UPT, -UR5, URZ, URZ ;  /* 0x000000ff05087290 */ /* 0x000fe4000fffe1ff */
[----:B------:R-:W-:Y:S01]  /*59f0*/  UIADD3 UR10, UPT, UPT, -UR11, URZ, URZ ;  /* 0x000000ff0b0a7290 */ /* 0x000fe2000fffe1ff */
[----:B------:R-:W-:Y:S01]  /*5a00*/  @!UP0 UMOV UR4, UR9 ;  /* 0x0000000900048c82 */ /* 0x000fe20008000000 */
[----:B------:R-:W-:Y:S02]  /*5a10*/  UIADD3 UR9, UPT, UPT, -UR6, URZ, URZ ;  /* 0x000000ff06097290 */ /* 0x000fe4000fffe1ff */
[----:B------:R-:W-:Y:S02]  /*5a20*/  @!UP0 USHF.R.U32.HI UR4, URZ, UR41, UR4 ;  /* 0x00000029ff048299 */ /* 0x000fe40008011604 */
[----:B------:R-:W-:Y:S02]  /*5a30*/  UIMAD UR10, UR42, UR10, UR6 ;  /* 0x0000000a2a0a72a4 */ /* 0x000fe4000f8e0206 */
[----:B------:R-:W-:Y:S04]  /*5a40*/  @!UP0 USEL UR4, UR5, UR4, !UP2 ;  /* 0x0000000405048287 */ /* 0x000fe8000d000000 */
[----:B------:R-:W-:Y:S02]  /*5a50*/  @!UP0 UIMAD UR10, UR7, UR10, UR4 ;  /* 0x0000000a070a82a4 */ /* 0x000fe4000f8e0204 */
[----:B------:R-:W-:Y:S02]  /*5a60*/  @!UP0 UIADD3 UR11, UPT, UPT, UR11, -UR4, URZ ;  /* 0x800000040b0b8290 */ /* 0x000fe4000fffe0ff */
[----:B------:R-:W-:Y:S02]  /*5a70*/  UIMAD UR7, UR43, UR8, UR38 ;  /* 0x000000082b0772a4 */ /* 0x000fe4000f8e0226 */
[----:B------:R-:W-:Y:S02]  /*5a80*/  @!UP0 UIMAD UR6, UR11, UR42, UR5 ;  /* 0x0000002a0b0682a4 */ /* 0x000fe4000f8e0205 */
[----:B------:R-:W-:Y:S01]  /*5a90*/  UIMAD UR4, UR54, UR9, UR37 ;  /* 0x00000009360472a4 */ /* 0x000fe2000f8e0225 */
[----:B------:R-:W-:Y:S02]  /*5aa0*/  @!UP0 UMOV UR5, UR10 ;  /* 0x0000000a00058c82 */ /* 0x000fe40008000000 */
[----:B------:R-:W-:Y:S02]  /*5ab0*/  UIMAD UR38, UR5, UR43, UR7 ;  /* 0x0000002b052672a4 */ /* 0x000fe4000f8e0207 */
[----:B------:R-:W-:Y:S11]  /*5ac0*/  UIMAD UR37, UR6, UR54, UR4 ;  /* 0x00000036062572a4 */ /* 0x000ff6000f8e0204 */
[----:B------:R-:W-:Y:S01]  /*5ad0*/  @!UPT UIADD3 URZ, UPT, UPT, URZ, URZ, URZ ;  /* 0x000000fffffff290 */ /* 0x000fe2000fffe0ff */
.L_x_96:
[----:B------:R-:W-:Y:S01]  /*5ae0*/  UISETP.NE.AND UP0, UPT, UR39, 0x1, UPT ;  /* 0x000000012700788c */ /* 0x000fe2000bf05270 */
[----:B------:R-:W-:Y:S01]  /*5af0*/  LOP3.LUT P0, RZ, R50, 0x1b0, RZ, 0xc0, !PT ;  /* 0x000001b032ff7812 */ /* 0x000fe2000780c0ff */
[----:B------:R-:W-:Y:S01]  /*5b00*/  USHF.L.U32 UR50, UR16, 0x6, URZ ;  /* 0x0000000610327899 */ /* 0x000fe200080006ff */
[----:B------:R-:W-:Y:S01]  /*5b10*/  BSSY.RECONVERGENT B6, `(.L_x_97) ;  /* 0x0000034000067945 */ /* 0x000fe20003800200 */
[----:B------:R-:W-:Y:S01]  /*5b20*/  USHF.L.U32 UR49, UR20, 0x7, URZ ;  /* 0x0000000714317899 */ /* 0x000fe200080006ff */
[----:B------:R-:W-:Y:S06]  /*5b30*/  IADD3 R52, PT, PT, R52, 0x1, RZ ;  /* 0x0000000134347810 */ /* 0x000fec0007ffe0ff */
[----:B------:R-:W2:Y:S01]  /*5b40*/  @!UP0 LDCU.128 UR12, c[0x0][0xb10] ;  /* 0x00016200ff0c87ac */ /* 0x000ea20008000c00 */
[----:B------:R-:W3:Y:S01]  /*5b50*/  @!UP0 LDCU UR5, c[0x0][0xb0c] ;  /* 0x00016180ff0587ac */ /* 0x000ee20008000800 */
[----:B------:R-:W4:Y:S01]  /*5b60*/  @!UP0 LDCU UR10, c[0x0][0xb20] ;  /* 0x00016400ff0a87ac */ /* 0x000f220008000800 */
[----:B--2---:R-:W-:Y:S02]  /*5b70*/  UIMAD.WIDE.U32 UR8, UR38, UR12, URZ ;  /* 0x0000000c260872a5 */ /* 0x004fe4000f8e00ff */
[----:B------:R-:W-:Y:S02]  /*5b80*/  UIMAD.WIDE.U32 UR6, UR37, UR15, URZ ;  /* 0x0000000f250672a5 */ /* 0x000fe4000f8e00ff */
[----:B------:R-:W-:Y:S03]  /*5b90*/  @!UP0 UISETP.NE.AND UP1, UPT, UR14, 0x1, UPT ;  /* 0x000000010e00888c */ /* 0x000fe6000bf25270 */
[----:B------:R-:W-:Y:S01]  /*5ba0*/  @!UP0 UMOV UR4, UR9 ;  /* 0x0000000900048c82 */ /* 0x000fe20008000000 */
[----:B---3--:R-:W-:Y:S02]  /*5bb0*/  @!UP0 UISETP.NE.AND UP2, UPT, UR5, 0x1, UPT ;  /* 0x000000010500888c */ /* 0x008fe4000bf45270 */
[----:B------:R-:W-:Y:S01]  /*5bc0*/  @!UP0 USHF.R.U32.HI UR4, URZ, UR13, UR4 ;  /* 0x0000000dff048299 */ /* 0x000fe20008011604 */
[----:B------:R-:W-:Y:S02]  /*5bd0*/  @!UP0 UMOV UR6, UR7 ;  /* 0x0000000700068c82 */ /* 0x000fe40008000000 */
[----:B----4-:R-:W-:Y:S02]  /*5be0*/  @!UP0 USHF.R.U32.HI UR6, URZ, UR10, UR6 ;  /* 0x0000000aff068299 */ /* 0x010fe40008011606 */
[----:B------:R-:W-:Y:S02]  /*5bf0*/  @!UP0 USEL UR7, UR38, UR4, !UP2 ;  /* 0x0000000426078287 */ /* 0x000fe4000d000000 */
[----:B------:R-:W-:Y:S04]  /*5c00*/  @!UP0 USEL UR6, UR37, UR6, !UP1 ;  /* 0x0000000625068287 */ /* 0x000fe8000c800000 */
[----:B------:R-:W-:Y:S02]  /*5c10*/  @!UP0 UIADD3 UR4, UPT, UPT, -UR7, UR6, URZ ;  /* 0x0000000607048290 */ /* 0x000fe4000fffe1ff */
[----:B------:R-:W-:Y:S02]  /*5c20*/  @!UP0 UIADD3 UR6, UPT, UPT, UR7, -UR6, URZ ;  /* 0x8000000607068290 */ /* 0x000fe4000fffe0ff */
[----:B------:R-:W-:Y:S02]  /*5c30*/  @!UP0 UIMAD UR38, UR4, UR5, UR38 ;  /* 0x00000005042682a4 */ /* 0x000fe4000f8e0226 */
[----:B------:R-:W-:Y:S01]  /*5c40*/  @!UP0 UIMAD UR37, UR6, UR14, UR37 ;  /* 0x0000000e062582a4 */ /* 0x000fe2000f8e0225 */
[----:B------:R-:W-:Y:S11]  /*5c50*/  @!P0 BRA `(.L_x_98) ;  /* 0x00000000007c8947 */ /* 0x000ff60003800000 */
[----:B------:R-:W2:Y:S01]  /*5c60*/  LDCU.64 UR8, c[0x4][0x80] ;  /* 0x01001000ff0877ac */ /* 0x000ea20008000a00 */
[----:B------:R-:W-:Y:S01]  /*5c70*/  MOV R2, 0x0 ;  /* 0x0000000000027802 */ /* 0x000fe20000000f00 */
[----:B------:R-:W-:Y:S02]  /*5c80*/  HFMA2 R12, -RZ, RZ, 0, 5.9604644775390625e-08 ;  /* 0x00000001ff0c7431 */ /* 0x000fe400000001ff */
[----:B------:R-:W-:Y:S01]  /*5c90*/  IMAD.MOV.U32 R8, RZ, RZ, 0x70 ;  /* 0x00000070ff087424 */ /* 0x000fe200078e00ff */
[----:B------:R3:W4:Y:S01]  /*5ca0*/  LDC.64 R14, c[0x4][R2] ;  /* 0x01000000020e7b82 */ /* 0x0007220000000a00 */
[----:B------:R-:W1:Y:S01]  /*5cb0*/  LDCU.64 UR6, c[0x4][0x88] ;  /* 0x01001100ff0677ac */ /* 0x000e620008000a00 */
[----:B------:R-:W-:Y:S01]  /*5cc0*/  IMAD.MOV.U32 R13, RZ, RZ, RZ ;  /* 0x000000ffff0d7224 */ /* 0x000fe200078e00ff */
[----:B------:R-:W1:Y:S01]  /*5cd0*/  LDCU.64 UR4, c[0x4][0x8] ;  /* 0x01000100ff0477ac */ /* 0x000e620008000a00 */
[----:B--2---:R-:W-:Y:S01]  /*5ce0*/  MOV R5, UR9 ;  /* 0x0000000900057c02 */ /* 0x004fe20008000f00 */
[----:B------:R-:W-:Y:S01]  /*5cf0*/  IMAD.U32 R4, RZ, RZ, UR8 ;  /* 0x00000008ff047e24 */ /* 0x000fe2000f8e00ff */
[----:B-1----:R-:W-:Y:S01]  /*5d00*/  MOV R7, UR7 ;  /* 0x0000000700077c02 */ /* 0x002fe20008000f00 */
[----:B------:R-:W-:Y:S01]  /*5d10*/  IMAD.U32 R6, RZ, RZ, UR6 ;  /* 0x00000006ff067e24 */ /* 0x000fe2000f8e00ff */
[----:B------:R-:W-:Y:S01]  /*5d20*/  MOV R11, UR5 ;  /* 0x00000005000b7c02 */ /* 0x000fe20008000f00 */
[----:B------:R-:W-:Y:S02]  /*5d30*/  IMAD.U32 R10, RZ, RZ, UR4 ;  /* 0x00000004ff0a7e24 */ /* 0x000fe4000f8e00ff */
[----:B------:R-:W-:Y:S07]  /*5d40*/  LEPC R20, `(.L_x_99) ;  /* 0x000000001014794e */ /* 0x000fee0000000000 */
[----:B---345:R-:W-:Y:S05]  /*5d50*/  CALL.ABS.NOINC R14 ;  /* 0x000000000e007343 */ /* 0x038fea0003c00000 */
.L_x_99:
[----:B------:R-:W1:Y:S01]  /*5d60*/  LDCU.64 UR8, c[0x4][0x80] ;  /* 0x01001000ff0877ac */ /* 0x000e620008000a00 */
[----:B------:R-:W2:Y:S01]  /*5d70*/  LDC.64 R2, c[0x4][R2] ;  /* 0x0100000002027b82 */ /* 0x000ea20000000a00 */
[----:B------:R-:W-:Y:S02]  /*5d80*/  HFMA2 R12, -RZ, RZ, 0, 5.9604644775390625e-08 ;  /* 0x00000001ff0c7431 */ /* 0x000fe400000001ff */
[----:B------:R-:W-:Y:S02]  /*5d90*/  IMAD.MOV.U32 R8, RZ, RZ, 0x70 ;  /* 0x00000070ff087424 */ /* 0x000fe400078e00ff */
[----:B------:R-:W-:Y:S01]  /*5da0*/  IMAD.MOV.U32 R13, RZ, RZ, RZ ;  /* 0x000000ffff0d7224 */ /* 0x000fe200078e00ff */
[----:B------:R-:W3:Y:S01]  /*5db0*/  LDCU.64 UR6, c[0x4][0x88] ;  /* 0x01001100ff0677ac */ /* 0x000ee20008000a00 */
[----:B------:R-:W4:Y:S01]  /*5dc0*/  LDCU.64 UR4, c[0x4][0x8] ;  /* 0x01000100ff0477ac */ /* 0x000f220008000a00 */
[----:B-1----:R-:W-:Y:S02]  /*5dd0*/  MOV R4, UR8 ;  /* 0x0000000800047c02 */ /* 0x002fe40008000f00 */
[----:B------:R-:W-:Y:S02]  /*5de0*/  MOV R5, UR9 ;  /* 0x0000000900057c02 */ /* 0x000fe40008000f00 */
[----:B---3--:R-:W-:Y:S01]  /*5df0*/  MOV R7, UR7 ;  /* 0x0000000700077c02 */ /* 0x008fe20008000f00 */
[----:B------:R-:W-:Y:S01]  /*5e00*/  IMAD.U32 R6, RZ, RZ, UR6 ;  /* 0x00000006ff067e24 */ /* 0x000fe2000f8e00ff */
[----:B----4-:R-:W-:Y:S01]  /*5e10*/  MOV R11, UR5 ;  /* 0x00000005000b7c02 */ /* 0x010fe20008000f00 */
[----:B------:R-:W-:Y:S02]  /*5e20*/  IMAD.U32 R10, RZ, RZ, UR4 ;  /* 0x00000004ff0a7e24 */ /* 0x000fe4000f8e00ff */
[----:B------:R-:W-:Y:S07]  /*5e30*/  LEPC R20, `(.L_x_98) ;  /* 0x000000001014794e */ /* 0x000fee0000000000 */
[----:B--2---:R-:W-:Y:S05]  /*5e40*/  CALL.ABS.NOINC R2 ;  /* 0x0000000002007343 */ /* 0x004fea0003c00000 */
.L_x_98:
[----:B------:R-:W-:Y:S05]  /*5e50*/  BSYNC.RECONVERGENT B6 ;  /* 0x0000000000067941 */ /* 0x000fea0003800200 */
.L_x_97:
[----:B------:R-:W-:Y:S01]  /*5e60*/  R2UR UR4, R49 ;  /* 0x00000000310472ca */ /* 0x000fe200000e0000 */
[----:B------:R-:W-:Y:S01]  /*5e70*/  UISETP.NE.U32.AND UP0, UPT, UR62, URZ, UPT ;  /* 0x000000ff3e00728c */ /* 0x000fe2000bf05070 */
[----:B------:R-:W-:Y:S02]  /*5e80*/  ISETP.NE.U32.AND P4, PT, R42, RZ, PT ;  /* 0x000000ff2a00720c */ /* 0x000fe40003f85070 */
[----:B------:R-:W-:Y:S01]  /*5e90*/  ISETP.NE.U32.AND P2, PT, RZ, UR56, PT ;  /* 0x00000038ff007c0c */ /* 0x000fe2000bf45070 */
[----:B------:R-:W-:Y:S01]  /*5ea0*/  UISETP.NE.AND.EX UP1, UPT, UR63, URZ, UPT, UP0 ;  /* 0x000000ff3f00728c */ /* 0x000fe2000bf25300 */
[----:B------:R-:W-:Y:S01]  /*5eb0*/  ISETP.NE.AND.EX P4, PT, R43, RZ, PT, P4 ;  /* 0x000000ff2b00720c */ /* 0x000fe20003f85340 */
[----:B------:R-:W-:Y:S01]  /*5ec0*/  UPLOP3.LUT UP0, UPT, UPT, UPT, UPT, 0x40, 0x4 ;  /* 0x000000000004789c */ /* 0x000fe20003f0e870 */
[----:B------:R-:W-:Y:S05]  /*5ed0*/  ISETP.NE.AND.EX P2, PT, RZ, UR57, PT, P2 ;  /* 0x00000039ff007c0c */ /* 0x000fea000bf45320 */
[----:B------:R-:W-:Y:S06]  /*5ee0*/  UISETP.NE.AND UP2, UPT, UR4, URZ, UPT ;  /* 0x000000ff0400728c */ /* 0x000fec000bf45270 */
[----:B------:R-:W-:Y:S05]  /*5ef0*/  PLOP3.LUT P1, PT, PT, PT, UP2, 0x80, 0x8 ;  /* 0x000000000008781c */ /* 0x000fea0003f2f028 */
[----:B------:R-:W-:Y:S06]  /*5f00*/  @UP2 UPLOP3.LUT UP0, UPT, UPT, UPT, UP1, 0x80, 0x8 ;  /* 0x000000000008289c */ /* 0x000fec0003f0f010 */
[----:B------:R-:W-:Y:S01]  /*5f10*/  PLOP3.LUT P0, PT, PT, PT, UP0, 0x80, 0x8 ;  /* 0x000000000008781c */ /* 0x000fe20003f0f008 */
[----:B------:R-:W-:Y:S01]  /*5f20*/  @!UPT UIADD3 URZ, UPT, UPT, URZ, URZ, URZ ;  /* 0x000000fffffff290 */ /* 0x000fe2000fffe0ff */
[----:B------:R-:W-:Y:S11]  /*5f30*/  BRA.U !UP1, `(.L_x_100) ;  /* 0x00000001093c7547 */ /* 0x000ff6000b800000 */
[----:B------:R-:W-:Y:S01]  /*5f40*/  UISETP.NE.U32.AND UP0, UPT, UR56, URZ, UPT ;  /* 0x000000ff3800728c */ /* 0x000fe2000bf05070 */
[----:B-1----:R-:W-:Y:S01]  /*5f50*/  HFMA2 R0, -RZ, RZ, 0, 5.9604644775390625e-08 ;  /* 0x00000001ff007431 */ /* 0x002fe200000001ff */
[----:B------:R-:W1:Y:S01]  /*5f60*/  LDCU.64 UR8, c[0x0][0x358] ;  /* 0x00006b00ff0877ac */ /* 0x000e620008000a00 */
[----:B------:R-:W-:Y:S01]  /*5f70*/  IMAD.MOV.U32 R45, RZ, RZ, 0x1 ;  /* 0x00000001ff2d7424 */ /* 0x000fe200078e00ff */
[----:B------:R-:W-:Y:S06]  /*5f80*/  UISETP.NE.AND.EX UP0, UPT, UR57, URZ, UPT, UP0 ;  /* 0x000000ff3900728c */ /* 0x000fec000bf05300 */
[----:B------:R-:W-:Y:S05]  /*5f90*/  PLOP3.LUT P3, PT, PT, PT, UP0, 0x80, 0x8 ;  /* 0x000000000008781c */ /* 0x000fea0003f6f008 */
[----:B------:R-:W2:Y:S01]  /*5fa0*/  @UP0 LDCU.64 UR4, c[0x0][0x888] ;  /* 0x00011100ff0407ac */ /* 0x000ea20008000a00 */
[----:B------:R-:W-:Y:S07]  /*5fb0*/  @UP0 UIMAD UR6, UR36, UR62, URZ ;  /* 0x0000003e240602a4 */ /* 0x000fee000f8e02ff */
[----:B------:R-:W-:Y:S01]  /*5fc0*/  @!P3 PRMT R45, R0, 0x7610, R45 ;  /* 0x00007610002db816 */ /* 0x000fe2000000002d */
[----:B--2---:R-:W-:Y:S06]  /*5fd0*/  @UP0 UIMAD.WIDE UR4, UR6, 0x4, UR4 ;  /* 0x00000004060408a5 */ /* 0x004fec000f8e0204 */
[----:B------:R-:W-:Y:S01]  /*5fe0*/  IMAD.U32 R2, RZ, RZ, UR4 ;  /* 0x00000004ff027e24 */ /* 0x000fe2000f8e00ff */
[----:B------:R-:W-:Y:S04]  /*5ff0*/  MOV R3, UR5 ;  /* 0x0000000500037c02 */ /* 0x000fe80008000f00 */
[----:B------:R-:W2:Y:S01]  /*6000*/  @!UP0 LDCU UR4, c[0x0][0x880] ;  /* 0x00011000ff0487ac */ /* 0x000ea20008000800 */
[----:B-1---5:R3:W5:Y:S02]  /*6010*/  @P3 LDG.E R27, desc[UR8][R2.64] ;  /* 0x00000008021b3981 */ /* 0x022764000c1e1900 */
[----:B--23--:R-:W-:Y:S02]  /*6020*/  @!P3 IMAD.U32 R27, RZ, RZ, UR4 ;  /* 0x00000004ff1bbe24 */ /* 0x00cfe4000f8e00ff */
.L_x_100:
[----:B------:R-:W-:Y:S05]  /*6030*/  @!P4 BRA `(.L_x_101) ;  /* 0x000000000024c947 */ /* 0x000fea0003800000 */
[----:B------:R-:W-:Y:S01]  /*6040*/  ISETP.NE.U32.AND P3, PT, R40, RZ, PT ;  /* 0x000000ff2800720c */ /* 0x000fe20003f65070 */
[----:B------:R-:W2:Y:S03]  /*6050*/  LDCU.64 UR4, c[0x0][0x358] ;  /* 0x00006b00ff0477ac */ /* 0x000ea60008000a00 */
[----:B------:R-:W-:Y:S11]  /*6060*/  ISETP.NE.AND.EX P3, PT, R41, RZ, PT, P3 ;  /* 0x000000ff2900720c */ /* 0x000ff60003f65330 */
[----:B------:R-:W-:Y:S02]  /*6070*/  @!UPT UIADD3 URZ, UPT, UPT, URZ, URZ, URZ ;  /* 0x000000fffffff290 */ /* 0x000fe4000fffe0ff */
[----:B------:R-:W3:Y:S01]  /*6080*/  @P3 LDC.64 R2, c[0x0][0x8a8] ;  /* 0x00022a00ff023b82 */ /* 0x000ee20000000a00 */
[----:B-1----:R-:W-:Y:S04]  /*6090*/  @P3 IMAD R0, R42, UR36, RZ ;  /* 0x000000242a003c24 */ /* 0x002fe8000f8e02ff */
[----:B---3--:R-:W-:Y:S05]  /*60a0*/  @P3 IMAD.WIDE R2, R0, 0x4, R2 ;  /* 0x0000000400023825 */ /* 0x008fea00078e0202 */
[----:B--2--5:R2:W5:Y:S02]  /*60b0*/  @P3 LDG.E R24, desc[UR4][R2.64] ;  /* 0x0000000402183981 */ /* 0x024564000c1e1900 */
[----:B--2---:R-:W3:Y:S02]  /*60c0*/  @!P3 LDC R24, c[0x0][0x8a0] ;  /* 0x00022800ff18bb82 */ /* 0x004ee40000000800 */
.L_x_101:
[----:B-----5:R-:W-:Y:S01]  /*60d0*/  FSETP.NEU.AND P3, PT, R27, RZ, PT ;  /* 0x000000ff1b00720b */ /* 0x020fe20003f6d000 */
[----:B------:R-:W-:Y:S01]  /*60e0*/  IMAD.SHL.U32 R62, R44, 0x2, RZ ;  /* 0x000000022c3e7824 */ /* 0x000fe200078e00ff */
[----:B------:R-:W-:Y:S01]  /*60f0*/  SEL R4, RZ, 0xffffffff, P2 ;  /* 0xffffffffff047807 */ /* 0x000fe20001000000 */
[----:B------:R-:W-:Y:S01]  /*6100*/  BSSY B1, `(.L_x_102) ;  /* 0x0000036000017945 */ /* 0x000fe20003800000 */
[----:B------:R-:W-:Y:S01]  /*6110*/  @P1 LOP3.LUT P2, RZ, R45, 0xff, RZ, 0xc0, !PT ;  /* 0x000000ff2dff1812 */ /* 0x000fe2000784c0ff */
[----:B------:R-:W-:Y:S01]  /*6120*/  VIADD R60, R62, UR44 ;  /* 0x0000002c3e3c7c36 */ /* 0x000fe20008000000 */
[----:B-1----:R-:W-:Y:S01]  /*6130*/  @P1 SEL R0, RZ, 0xffffffff, P3 ;  /* 0xffffffffff001807 */ /* 0x002fe20001800000 */
[----:B------:R-:W-:Y:S01]  /*6140*/  IMAD.MOV.U32 R63, RZ, RZ, 0x1 ;  /* 0x00000001ff3f7424 */ /* 0x000fe200078e00ff */
[----:B------:R-:W-:Y:S01]  /*6150*/  LOP3.LUT R55, R55, 0x1, RZ, 0x3c, !PT ;  /* 0x0000000137377812 */ /* 0x000fe200078e3cff */
[----:B------:R-:W-:Y:S01]  /*6160*/  IMAD.MOV.U32 R61, RZ, RZ, RZ ;  /* 0x000000ffff3d7224 */ /* 0x000fe200078e00ff */
[----:B------:R-:W-:Y:S02]  /*6170*/  @P0 SEL R0, R4, R0, !P2 ;  /* 0x0000000004000207 */ /* 0x000fe40005000000 */
[----:B------:R-:W-:Y:S02]  /*6180*/  CS2R R38, SRZ ;  /* 0x0000000000267805 */ /* 0x000fe4000001ff00 */
[----:B------:R-:W-:Y:S02]  /*6190*/  LEA R26, R22, UR44, 0x3 ;  /* 0x0000002c161a7c11 */ /* 0x000fe4000f8e18ff */
[----:B------:R-:W-:Y:S02]  /*61a0*/  CS2R R36, SRZ ;  /* 0x0000000000247805 */ /* 0x000fe4000001ff00 */
[----:B------:R-:W-:Y:S02]  /*61b0*/  @P1 LOP3.LUT R0, R0, 0x1, RZ, 0xc0, !PT ;  /* 0x0000000100001812 */ /* 0x000fe400078ec0ff */
[----:B------:R-:W-:Y:S02]  /*61c0*/  CS2R R30, SRZ ;  /* 0x00000000001e7805 */ /* 0x000fe4000001ff00 */
[----:B------:R-:W-:Y:S02]  /*61d0*/  SHF.L.U32 R2, R54, 0x1f, RZ ;  /* 0x0000001f36027819 */ /* 0x000fe400000006ff */
[----:B------:R-:W-:Y:S02]  /*61e0*/  CS2R R28, SRZ ;  /* 0x00000000001c7805 */ /* 0x000fe4000001ff00 */
[----:B------:R-:W-:Y:S01]  /*61f0*/  ISETP.NE.U32.OR P5, PT, R0, 0x1, !P1 ;  /* 0x000000010000780c */ /* 0x000fe20004fa5470 */
[----:B------:R-:W-:Y:S01]  /*6200*/  IMAD.IADD R59, R56, 0x1, R60 ;  /* 0x00000001383b7824 */ /* 0x000fe200078e023c */
[----:B------:R-:W-:Y:S02]  /*6210*/  PLOP3.LUT P2, PT, PT, PT, UP1, 0x80, 0x8 ;  /* 0x000000000008781c */ /* 0x000fe40003f4f018 */
[----:B------:R-:W-:Y:S02]  /*6220*/  LEA.HI R25, R22, R22, RZ, 0x1 ;  /* 0x0000001616197211 */ /* 0x000fe400078f08ff */
[----:B------:R-:W-:Y:S02]  /*6230*/  LOP3.LUT P4, R51, R45, 0xff, RZ, 0xc0, !PT ;  /* 0x000000ff2d337812 */ /* 0x000fe4000788c0ff */
[----:B------:R-:W-:Y:S02]  /*6240*/  SEL R3, RZ, 0xffffffff, P3 ;  /* 0xffffffffff037807 */ /* 0x000fe40001800000 */
[----:B------:R-:W-:Y:S03]  /*6250*/  P2R R58, PR, RZ, 0x20 ;  /* 0x00000020ff3a7803 */ /* 0x000fe60000000000 */
[----:B------:R-:W-:Y:S02]  /*6260*/  @P5 SHF.L.U32 R0, R55, 0x1f, RZ ;  /* 0x0000001f37005819 */ /* 0x000fe400000006ff */
[----:B------:R-:W-:Y:S02]  /*6270*/  @P2 SEL R3, R4, R3, !P4 ;  /* 0x0000000304032207 */ /* 0x000fe40006000000 */
[----:B------:R1:W2:Y:S02]  /*6280*/  @P5 SYNCS.PHASECHK.TRANS64.TRYWAIT P1, [UR44+0x80], R0 ;  /* 0x00008000ff0055a7 */ /* 0x0002a4000802112c */
[----:B------:R-:W-:Y:S04]  /*6290*/  LOP3.LUT R3, R3, 0x1, RZ, 0xc0, !PT ;  /* 0x0000000103037812 */ /* 0x000fe800078ec0ff */
[----:B------:R-:W-:Y:S04]  /*62a0*/  ISETP.NE.U32.AND P2, PT, R3, 0x1, PT ;  /* 0x000000010300780c */ /* 0x000fe80003f45070 */
[----:B------:R-:W-:Y:S01]  /*62b0*/  P2R R64, PR, RZ, 0x4 ;  /* 0x00000004ff407803 */ /* 0x000fe20000000000 */
[----:B------:R4:W3:Y:S01]  /*62c0*/  SYNCS.PHASECHK.TRANS64.TRYWAIT P0, [R26+URZ+0xf0], R2 ;  /* 0x0000f0021a0075a7 */ /* 0x0008e200080011ff */
[C---:B-1----:R-:W-:Y:S01]  /*62d0*/  IMAD.SHL.U32 R0, R25.reuse, 0x40, RZ ;  /* 0x0000004019007824 */ /* 0x042fe200078e00ff */
[----:B------:R-:W-:Y:S04]  /*62e0*/  LOP3.LUT R25, R25, 0xffe, RZ, 0xc0, !PT ;  /* 0x00000ffe19197812 */ /* 0x000fe800078ec0ff */
[----:B------:R-:W-:Y:S01]  /*62f0*/  LOP3.LUT R0, R0, 0xffffff80, RZ, 0xc0, !PT ;  /* 0xffffff8000007812 */ /* 0x000fe200078ec0ff */
[----:B------:R-:W-:Y:S04]  /*6300*/  IMAD.IADD R25, R22, 0x1, -R25 ;  /* 0x0000000116197824 */ /* 0x000fe800078e0a19 */
[----:B------:R-:W-:Y:S04]  /*6310*/  IMAD.IADD R0, R23, 0x1, R0 ;  /* 0x0000000117007824 */ /* 0x000fe800078e0200 */
[----:B------:R-:W-:Y:S01]  /*6320*/  IMAD R25, R25, 0x100000, R0 ;  /* 0x0010000019197824 */ /* 0x000fe200078e0200 */
[----:B--2---:R-:W-:Y:S01]  /*6330*/  @P5 SEL R63, RZ, 0x1, !P1 ;  /* 0x00000001ff3f5807 */ /* 0x004fe20004800000 */
[----:B----4-:R-:W-:Y:S06]  /*6340*/  @!P5 BRA `(.L_x_103) ;  /* 0x000000000044d947 */ /* 0x010fec0003800000 */
[----:B------:R-:W-:Y:S01]  /*6350*/  IMAD.MOV.U32 R38, RZ, RZ, RZ ;  /* 0x000000ffff267224 */ /* 0x000fe200078e00ff */
[----:B------:R-:W-:Y:S01]  /*6360*/  ISETP.NE.AND P1, PT, R63, RZ, PT ;  /* 0x000000ff3f00720c */ /* 0x000fe20003f25270 */
[----:B------:R-:W-:Y:S01]  /*6370*/  BSSY B0, `(.L_x_104) ;  /* 0x0000008000007945 */ /* 0x000fe20003800000 */
[----:B------:R-:W-:Y:S02]  /*6380*/  CS2R R30, SRZ ;  /* 0x00000000001e7805 */ /* 0x000fe4000001ff00 */
[----:B------:R-:W-:Y:S02]  /*6390*/  CS2R R28, SRZ ;  /* 0x00000000001c7805 */ /* 0x000fe4000001ff00 */
[----:B------:R-:W-:Y:S07]  /*63a0*/  CS2R R36, SRZ ;  /* 0x0000000000247805 */ /* 0x000fee000001ff00 */
[----:B------:R-:W-:Y:S05]  /*63b0*/  @P1 BRA `(.L_x_105) ;  /* 0x00000000000c1947 */ /* 0x000fea0003800000 */
[----:B------:R-:W-:Y:S04]  /*63c0*/  SHF.L.U32 R3, R55, 0x1f, RZ ;  /* 0x0000001f37037819 */ /* 0x000fe800000006ff */
[----:B------:R-:W1:Y:S02]  /*63d0*/  SYNCS.PHASECHK.TRANS64.TRYWAIT P1, [UR44+0x80], R3 ;  /* 0x00008003ff0075a7 */ /* 0x000e64000802112c */
[----:B-1----:R-:W-:Y:S05]  /*63e0*/  @!P1 BRA `(.L_x_106) ;  /* 0x0000003000149947 */ /* 0x002fea0003800000 */
.L_x_105:
[----:B------:R-:W-:Y:S05]  /*63f0*/  BSYNC B0 ;  /* 0x0000000000007941 */ /* 0x000fea0003800000 */
.L_x_104:
[----:B------:R-:W-:Y:S01]  /*6400*/  ISETP.NE.AND P1, PT, R64, RZ, PT ;  /* 0x000000ff4000720c */ /* 0x000fe20003f25270 */
[----:B------:R-:W-:Y:S11]  /*6410*/  HFMA2 R61, -RZ, RZ, 0, 5.9604644775390625e-08 ;  /* 0x00000001ff3d7431 */ /* 0x000ff600000001ff */
[----:B------:R-:W-:Y:S01]  /*6420*/  @!UPT UIADD3 URZ, UPT, UPT, URZ, URZ, URZ ;  /* 0x000000fffffff290 */ /* 0x000fe2000fffe0ff */
[----:B------:R-:W-:Y:S05]  /*6430*/  @P1 WARPSYNC.ALL ;  /* 0x0000000000001948 */ /* 0x000fea0003800000 */
[----:B------:R2:W4:Y:S04]  /*6440*/  @P1 LDSM.16.M88.4 R28, [R62+UR44+0x200] ;  /* 0x0002002c3e1c183b */ /* 0x0005280008000200 */
[----:B------:R2:W1:Y:S02]  /*6450*/  @P1 LDSM.16.M88.4 R36, [R59+0x200] ;  /* 0x000200003b24183b */ /* 0x0004640000000200 */
.L_x_103:
[----:B------:R-:W-:Y:S05]  /*6460*/  BSYNC B1 ;  /* 0x0000000000017941 */ /* 0x000fea0003800000 */
.L_x_102:
[----:B-1----:R-:W-:Y:S04]  /*6470*/  SHF.R.U32.HI R0, RZ, 0x15, R25 ;  /* 0x00000015ff007819 */ /* 0x002fe80000011619 */
[----:B------:R-:W-:Y:S01]  /*6480*/  LOP3.LUT P1, RZ, R0, 0x3, R46, 0x48, !PT ;  /* 0x0000000300ff7812 */ /* 0x000fe2000782482e */
[----:B------:R-:W-:Y:S01]  /*6490*/  @!UPT UIADD3 URZ, UPT, UPT, URZ, URZ, URZ ;  /* 0x000000fffffff290 */ /* 0x000fe2000fffe0ff */
[----:B---3--:R-:W-:Y:S11]  /*64a0*/  @P0 BRA `(.L_x_107) ;  /* 0x0000000000080947 */ /* 0x008ff60003800000 */
[----:B------:R-:W1:Y:S02]  /*64b0*/  SYNCS.PHASECHK.TRANS64.TRYWAIT P0, [R26+URZ+0xf0], R2 ;  /* 0x0000f0021a0075a7 */ /* 0x000e6400080011ff */
[----:B-1----:R-:W-:Y:S05]  /*64c0*/  @!P0 BRA `(.L_x_108) ;  /* 0x0000002c00f48947 */ /* 0x002fea0003800000 */
.L_x_107:
[----:B------:R-:W-:Y:S05]  /*64d0*/  @!P1 BRA `(.L_x_109) ;  /* 0x0000000000409947 */ /* 0x000fea0003800000 */
[----:B------:R-:W3:Y:S01]  /*64e0*/  LDCU.64 UR8, c[0x4][0x70] ;  /* 0x01000e00ff0877ac */ /* 0x000ee20008000a00 */
[----:B------:R-:W-:Y:S01]  /*64f0*/  MOV R3, 0x0 ;  /* 0x0000000000037802 */ /* 0x000fe20000000f00 */
[----:B------:R-:W-:Y:S02]  /*6500*/  HFMA2 R12, -RZ, RZ, 0, 5.9604644775390625e-08 ;  /* 0x00000001ff0c7431 */ /* 0x000fe400000001ff */
[----:B------:R-:W-:Y:S02]  /*6510*/  IMAD.MOV.U32 R8, RZ, RZ, 0x192 ;  /* 0x00000192ff087424 */ /* 0x000fe400078e00ff */
[----:B------:R-:W-:Y:S01]  /*6520*/  IMAD.MOV.U32 R13, RZ, RZ, RZ ;  /* 0x000000ffff0d7224 */ /* 0x000fe200078e00ff */
[----:B------:R-:W5:Y:S01]  /*6530*/  LDCU.64 UR6, c[0x4][0x78] ;  /* 0x01000f00ff0677ac */ /* 0x000f620008000a00 */
[----:B-1----:R-:W1:Y:S01]  /*6540*/  LDC.64 R2, c[0x4][R3] ;  /* 0x0100000003027b82 */ /* 0x002e620000000a00 */
[----:B------:R-:W2:Y:S01]  /*6550*/  LDCU.64 UR4, c[0x4][0x10] ;  /* 0x01000200ff0477ac */ /* 0x000ea20008000a00 */
[----:B---3--:R-:W-:Y:S01]  /*6560*/  MOV R5, UR9 ;  /* 0x0000000900057c02 */ /* 0x008fe20008000f00 */
[----:B------:R-:W-:Y:S01]  /*6570*/  IMAD.U32 R4, RZ, RZ, UR8 ;  /* 0x00000008ff047e24 */ /* 0x000fe2000f8e00ff */
[----:B-----5:R-:W-:Y:S01]  /*6580*/  MOV R7, UR7 ;  /* 0x0000000700077c02 */ /* 0x020fe20008000f00 */
[----:B------:R-:W-:Y:S01]  /*6590*/  IMAD.U32 R6, RZ, RZ, UR6 ;  /* 0x00000006ff067e24 */ /* 0x000fe2000f8e00ff */
[----:B--2---:R-:W-:Y:S01]  /*65a0*/  MOV R11, UR5 ;  /* 0x00000005000b7c02 */ /* 0x004fe20008000f00 */
[----:B------:R-:W-:Y:S02]  /*65b0*/  IMAD.U32 R10, RZ, RZ, UR4 ;  /* 0x00000004ff0a7e24 */ /* 0x000fe4000f8e00ff */
[----:B------:R-:W-:Y:S07]  /*65c0*/  LEPC R20, `(.L_x_109) ;  /* 0x000000001014794e */ /* 0x000fee0000000000 */
[----:B-1--4-:R-:W-:Y:S05]  /*65d0*/  CALL.ABS.NOINC R2 ;  /* 0x0000000002007343 */ /* 0x012fea0003c00000 */
.L_x_109:
[----:B------:R-:W-:Y:S05]  /*65e0*/  WARPSYNC.ALL ;  /* 0x0000000000007948 */ /* 0x000fea0003800000 */
[----:B------:R-:W-:Y:S01]  /*65f0*/  R2UR UR4, R25 ;  /* 0x00000000190472ca */ /* 0x000fe200000e0000 */
[--C-:B----4-:R-:W-:Y:S01]  /*6600*/  HADD2.F32 R3, -RZ, R28.reuse.H0_H0 ;  /* 0x2000001cff037230 */ /* 0x110fe20000004100 */
[----:B------:R-:W-:Y:S01]  /*6610*/  ISETP.NE.AND P0, PT, R57, RZ, PT ;  /* 0x000000ff3900720c */ /* 0x000fe20003f05270 */
[--C-:B------:R-:W-:Y:S01]  /*6620*/  HADD2.F32 R20, -RZ, R29.reuse.H0_H0 ;  /* 0x2000001dff147230 */ /* 0x100fe20000004100 */
[----:B------:R-:W-:Y:S01]  /*6630*/  BSSY.RECONVERGENT B0, `(.L_x_110) ;  /* 0x000004c000007945 */ /* 0x000fe20003800200 */
[----:B------:R-:W-:Y:S08]  /*6640*/  HADD2.F32 R21, -RZ, R29.H1_H1 ;  /* 0x3000001dff157230 */ /* 0x000ff00000004100 */
[----:B------:R-:W3:Y:S02]  /*6650*/  LDTM.16dp256bit.x4 R4, tmem[UR4] ;  /* 0x00000004000479ee */ /* 0x000ee40008120000 */
[C---:B---3--:R-:W-:Y:S01]  /*6660*/  FMUL R0, R24.reuse, R4 ;  /* 0x0000000418007220 */ /* 0x048fe20000400000 */
[----:B------:R-:W-:Y:S02]  /*6670*/  HADD2.F32 R4, -RZ, R28.H1_H1 ;  /* 0x3000001cff047230 */ /* 0x000fe40000004100 */
[C---:B-1----:R-:W-:Y:S01]  /*6680*/  FMUL R2, R24.reuse, R5 ;  /* 0x0000000518027220 */ /* 0x042fe20000400000 */
[C---:B------:R-:W-:Y:S01]  /*6690*/  FMUL R7, R24.reuse, R7 ;  /* 0x0000000718077220 */ /* 0x040fe20000400000 */
[C---:B------:R-:W-:Y:S01]  /*66a0*/  FFMA R0, R27.reuse, R3, R0 ;  /* 0x000000031b007223 */ /* 0x040fe20000000000 */
[C---:B------:R-:W-:Y:S01]  /*66b0*/  FMUL R3, R24.reuse, R6 ;  /* 0x0000000618037220 */ /* 0x040fe20000400000 */
[C---:B------:R-:W-:Y:S01]  /*66c0*/  FFMA R2, R27.reuse, R4, R2 ;  /* 0x000000041b027223 */ /* 0x040fe20000000002 */
[C---:B------:R-:W-:Y:S01]  /*66d0*/  FMUL R4, R24.reuse, R8 ;  /* 0x0000000818047220 */ /* 0x040fe20000400000 */
[C---:B------:R-:W-:Y:S01]  /*66e0*/  FMUL R8, R24.reuse, R12 ;  /* 0x0000000c18087220 */ /* 0x040fe20000400000 */
[C---:B------:R-:W-:Y:S01]  /*66f0*/  FFMA R3, R27.reuse, R20, R3 ;  /* 0x000000141b037223 */ /* 0x040fe20000000003 */
[----:B------:R-:W-:Y:S01]  /*6700*/  FMUL R12, R24, R16 ;  /* 0x00000010180c7220 */ /* 0x000fe20000400000 */
[--C-:B------:R-:W-:Y:S01]  /*6710*/  HADD2.F32 R16, -RZ, R30.reuse.H0_H0 ;  /* 0x2000001eff107230 */ /* 0x100fe20000004100 */
[----:B------:R-:W-:Y:S01]  /*6720*/  F2FP.F16.F32.PACK_AB R32, R2, R0 ;  /* 0x000000000220723e */ /* 0x000fe200000000ff */
[----:B------:R-:W-:Y:S02]  /*6730*/  HADD2.F32 R0, -RZ, R30.H1_H1 ;  /* 0x3000001eff007230 */ /* 0x000fe40000004100 */
[C---:B------:R-:W-:Y:S01]  /*6740*/  FFMA R7, R27.reuse, R21, R7 ;  /* 0x000000151b077223 */ /* 0x040fe20000000007 */
[C---:B------:R-:W-:Y:S01]  /*6750*/  FMUL R5, R24.reuse, R9 ;  /* 0x0000000918057220 */ /* 0x040fe20000400000 */
[--C-:B------:R-:W-:Y:S02]  /*6760*/  HADD2.F32 R2, -RZ, R31.reuse.H0_H0 ;  /* 0x2000001fff027230 */ /* 0x100fe40000004100 */
[C---:B------:R-:W-:Y:S01]  /*6770*/  FFMA R4, R27.reuse, R16, R4 ;  /* 0x000000101b047223 */ /* 0x040fe20000000004 */
[C---:B------:R-:W-:Y:S01]  /*6780*/  FMUL R6, R24.reuse, R10 ;  /* 0x0000000a18067220 */ /* 0x040fe20000400000 */
[C---:B------:R-:W-:Y:S01]  /*6790*/  FFMA R5, R27.reuse, R0, R5 ;  /* 0x000000001b057223 */ /* 0x040fe20000000005 */
[----:B------:R-:W-:Y:S02]  /*67a0*/  HADD2.F32 R16, -RZ, R31.H1_H1 ;  /* 0x3000001fff107230 */ /* 0x000fe40000004100 */
[C---:B------:R-:W-:Y:S01]  /*67b0*/  FMUL R11, R24.reuse, R11 ;  /* 0x0000000b180b7220 */ /* 0x040fe20000400000 */
[----:B------:R-:W-:Y:S01]  /*67c0*/  FFMA R6, R27, R2, R6 ;  /* 0x000000021b067223 */ /* 0x000fe20000000006 */
[--C-:B------:R-:W-:Y:S01]  /*67d0*/  HADD2.F32 R0, -RZ, R36.reuse.H0_H0 ;  /* 0x20000024ff007230 */ /* 0x100fe20000004100 */
[----:B------:R-:W-:Y:S01]  /*67e0*/  F2FP.F16.F32.PACK_AB R33, R7, R3 ;  /* 0x000000030721723e */ /* 0x000fe200000000ff */
[----:B------:R-:W-:Y:S02]  /*67f0*/  HADD2.F32 R2, -RZ, R36.H1_H1 ;  /* 0x30000024ff027230 */ /* 0x000fe40000004100 */
[C---:B------:R-:W-:Y:S01]  /*6800*/  FMUL R9, R24.reuse, R13 ;  /* 0x0000000d18097220 */ /* 0x040fe20000400000 */
[--C-:B------:R-:W-:Y:S02]  /*6810*/  HADD2.F32 R3, -RZ, R37.reuse.H0_H0 ;  /* 0x20000025ff037230 */ /* 0x100fe40000004100 */
[C---:B------:R-:W-:Y:S01]  /*6820*/  FMUL R10, R24.reuse, R14 ;  /* 0x0000000e180a7220 */ /* 0x040fe20000400000 */
[C---:B------:R-:W-:Y:S01]  /*6830*/  FFMA R11, R27.reuse, R16, R11 ;  /* 0x000000101b0b7223 */ /* 0x040fe2000000000b */
[C---:B------:R-:W-:Y:S01]  /*6840*/  FFMA R8, R27.reuse, R0, R8 ;  /* 0x000000001b087223 */ /* 0x040fe20000000008 */
[C---:B------:R-:W-:Y:S01]  /*6850*/  FFMA R9, R27.reuse, R2, R9 ;  /* 0x000000021b097223 */ /* 0x040fe20000000009 */
[----:B------:R-:W-:Y:S02]  /*6860*/  HADD2.F32 R0, -RZ, R37.H1_H1 ;  /* 0x30000025ff007230 */ /* 0x000fe40000004100 */
[----:B------:R-:W-:Y:S01]  /*6870*/  FFMA R10, R27, R3, R10 ;  /* 0x000000031b0a7223 */ /* 0x000fe2000000000a */
[C---:B------:R-:W-:Y:S01]  /*6880*/  FMUL R15, R24.reuse, R15 ;  /* 0x0000000f180f7220 */ /* 0x040fe20000400000 */
[--C-:B------:R-:W-:Y:S01]  /*6890*/  HADD2.F32 R2, -RZ, R38.reuse.H0_H0 ;  /* 0x20000026ff027230 */ /* 0x100fe20000004100 */
[----:B------:R-:W-:Y:S01]  /*68a0*/  F2FP.F16.F32.PACK_AB R34, R5, R4 ;  /* 0x000000040522723e */ /* 0x000fe200000000ff */
[----:B------:R-:W-:Y:S02]  /*68b0*/  HADD2.F32 R3, -RZ, R38.H1_H1 ;  /* 0x30000026ff037230 */ /* 0x000fe40000004100 */
[C---:B------:R-:W-:Y:S01]  /*68c0*/  FMUL R13, R24.reuse, R17 ;  /* 0x00000011180d7220 */ /* 0x040fe20000400000 */
[--C-:B------:R-:W-:Y:S02]  /*68d0*/  HADD2.F32 R4, -RZ, R39.reuse.H0_H0 ;  /* 0x20000027ff047230 */ /* 0x100fe40000004100 */
[C---:B------:R-:W-:Y:S01]  /*68e0*/  FMUL R14, R24.reuse, R18 ;  /* 0x00000012180e7220 */ /* 0x040fe20000400000 */
[----:B------:R-:W-:Y:S02]  /*68f0*/  HADD2.F32 R5, -RZ, R39.H1_H1 ;  /* 0x30000027ff057230 */ /* 0x000fe40000004100 */
[C---:B------:R-:W-:Y:S01]  /*6900*/  FFMA R15, R27.reuse, R0, R15 ;  /* 0x000000001b0f7223 */ /* 0x040fe2000000000f */
[----:B------:R-:W-:Y:S01]  /*6910*/  FMUL R19, R24, R19 ;  /* 0x0000001318137220 */ /* 0x000fe20000400000 */
[C---:B------:R-:W-:Y:S01]  /*6920*/  FFMA R12, R27.reuse, R2, R12 ;  /* 0x000000021b0c7223 */ /* 0x040fe2000000000c */
[C---:B------:R-:W-:Y:S01]  /*6930*/  FFMA R13, R27.reuse, R3, R13 ;  /* 0x000000031b0d7223 */ /* 0x040fe2000000000d */
[C---:B------:R-:W-:Y:S01]  /*6940*/  FFMA R14, R27.reuse, R4, R14 ;  /* 0x000000041b0e7223 */ /* 0x040fe2000000000e */
[----:B------:R-:W-:Y:S01]  /*6950*/  FFMA R19, R27, R5, R19 ;  /* 0x000000051b137223 */ /* 0x000fe20000000013 */
[----:B------:R-:W-:Y:S02]  /*6960*/  F2FP.F16.F32.PACK_AB R35, R11, R6 ;  /* 0x000000060b23723e */ /* 0x000fe400000000ff */
[----:B------:R-:W-:Y:S02]  /*6970*/  F2FP.F16.F32.PACK_AB R8, R9, R8 ;  /* 0x000000080908723e */ /* 0x000fe400000000ff */
[----:B------:R-:W-:Y:S01]  /*6980*/  F2FP.F16.F32.PACK_AB R9, R15, R10 ;  /* 0x0000000a0f09723e */ /* 0x000fe200000000ff */
[----:B------:R1:W-:Y:S01]  /*6990*/  STSM.16.M88.4 [R60+0x200], R32 ;  /* 0x000200203c007844 */ /* 0x0003e20000000200 */
[----:B------:R-:W-:Y:S02]  /*69a0*/  F2FP.F16.F32.PACK_AB R10, R13, R12 ;  /* 0x0000000c0d0a723e */ /* 0x000fe400000000ff */
[----:B------:R-:W-:Y:S05]  /*69b0*/  F2FP.F16.F32.PACK_AB R11, R19, R14 ;  /* 0x0000000e130b723e */ /* 0x000fea00000000ff */
[----:B------:R1:W-:Y:S01]  /*69c0*/  STSM.16.M88.4 [R59+0x200], R8 ;  /* 0x000200083b007844 */ /* 0x0003e20000000200 */
[----:B------:R-:W-:Y:S01]  /*69d0*/  @!PT LDS RZ, [RZ] ;  /* 0x00000000fffff984 */ /* 0x000fe20000000800 */
[----:B------:R-:W-:Y:S01]  /*69e0*/  @!PT LDS RZ, [RZ] ;  /* 0x00000000fffff984 */ /* 0x000fe20000000800 */
[----:B------:R-:W-:Y:S01]  /*69f0*/  @!PT LDS RZ, [RZ] ;  /* 0x00000000fffff984 */ /* 0x000fe20000000800 */
[----:B------:R-:W-:Y:S01]  /*6a00*/  @!PT LDS RZ, [RZ] ;  /* 0x00000000fffff984 */ /* 0x000fe20000000800 */
[----:B------:R3:W-:Y:S07]  /*6a10*/  MEMBAR.ALL.CTA ;  /* 0x0000000000007992 */ /* 0x0007ee0000008000 */
[----:B---3--:R-:W3:Y:S02]  /*6a20*/  FENCE.VIEW.ASYNC.S ;  /* 0x00000000000073c6 */ /* 0x008ee40000000000 */
[----:B---3--:R-:W-:Y:S06]  /*6a30*/  BAR.SYNC.DEFER_BLOCKING 0x1, 0x80 ;  /* 0x0042000000007b1d */ /* 0x008fec0000010000 */
[----:B------:R-:W-:Y:S05]  /*6a40*/  @P0 BRA `(.L_x_111) ;  /* 0x0000000000280947 */ /* 0x000fea0003800000 */
[----:B------:R-:W3:Y:S01]  /*6a50*/  LDCU.64 UR6, c[0x0][0x348] ;  /* 0x00006900ff0677ac */ /* 0x000ee20008000a00 */
[----:B------:R-:W-:Y:S01]  /*6a60*/  UIADD3 UR4, UPT, UPT, UR44, 0x200, URZ ;  /* 0x000002002c047890 */ /* 0x000fe2000fffe0ff */
[----:B------:R-:W-:Y:S05]  /*6a70*/  UMOV UR51, UR36 ;  /* 0x0000002400337c82 */ /* 0x000fea0008000000 */
[----:B------:R-:W-:Y:S04]  /*6a80*/  MOV R50, UR4 ;  /* 0x0000000400327c02 */ /* 0x000fe80008000f00 */
[----:B------:R-:W-:Y:S01]  /*6a90*/  R2UR UR48, R50 ;  /* 0x00000000323072ca */ /* 0x000fe200000e0000 */
[----:B---3--:R-:W-:Y:S04]  /*6aa0*/  UIADD3 UR4, UP0, UPT, UR6, 0x680, URZ ;  /* 0x0000068006047890 */ /* 0x008fe8000ff1e0ff */
[----:B------:R-:W-:Y:S09]  /*6ab0*/  UIADD3.X UR5, UPT, UPT, URZ, UR7, URZ, UP0, !UPT ;  /* 0x00000007ff057290 */ /* 0x000ff200087fe4ff */
[----:B------:R3:W-:Y:S01]  /*6ac0*/  UTMASTG.3D [UR48], [UR4] ;  /* 0x00000030040073b5 */ /* 0x0007e20008010000 */
[----:B------:R0:W-:Y:S01]  /*6ad0*/  UTMACMDFLUSH ;  /* 0x00000000000079b7 */ /* 0x0001e20000000000 */
[----:B---3--:R-:W-:Y:S04]  /*6ae0*/  DEPBAR.LE SB0, 0x1 ;  /* 0x000080400000791a */ /* 0x008fe80000000000 */
.L_x_111:
[----:B------:R-:W-:Y:S05]  /*6af0*/  BSYNC.RECONVERGENT B0 ;  /* 0x0000000000007941 */ /* 0x000fea0003800200 */
.L_x_110:
[----:B------:R-:W-:Y:S01]  /*6b00*/  BAR.SYNC.DEFER_BLOCKING 0x1, 0x80 ;  /* 0x0042000000007b1d */ /* 0x000fe20000010000 */
[----:B------:R-:W-:Y:S01]  /*6b10*/  ISETP.NE.AND P1, PT, R58, RZ, PT ;  /* 0x000000ff3a00720c */ /* 0x000fe20003f25270 */
[----:B------:R-:W-:Y:S01]  /*6b20*/  UISETP.NE.AND UP0, UPT, UR47, URZ, UPT ;  /* 0x000000ff2f00728c */ /* 0x000fe2000bf05270 */
[----:B------:R-:W-:Y:S11]  /*6b30*/  LEA R4, R61, UR44, 0x3 ;  /* 0x0000002c3d047c11 */ /* 0x000ff6000f8e18ff */
[----:B------:R-:W-:Y:S01]  /*6b40*/  @P1 SHF.L.U32 R3, R55, 0x1f, RZ ;  /* 0x0000001f37031819 */ /* 0x000fe200000006ff */
[----:B------:R-:W-:Y:S06]  /*6b50*/  BRA.U !UP0, `(.L_x_112) ;  /* 0x0000000108247547 */ /* 0x000fec000b800000 */
[----:B------:R-:W3:Y:S01]  /*6b60*/  S2R R0, SR_CgaCtaId ;  /* 0x0000000000007919 */ /* 0x000ee20000008800 */
[----:B------:R-:W-:Y:S01]  /*6b70*/  IMAD.U32 R2, RZ, RZ, UR46 ;  /* 0x0000002eff027e24 */ /* 0x000fe2000f8e00ff */
[----:B------:R-:W-:Y:S04]  /*6b80*/  UIADD3 UR4, UPT, UPT, UR46, 0x1, URZ ;  /* 0x000000012e047890 */ /* 0x000fe8000fffe0ff */
[----:B------:R-:W-:Y:S01]  /*6b90*/  @P1 LEA R2, R2, UR44, 0x3 ;  /* 0x0000002c02021c11 */ /* 0x000fe2000f8e18ff */
[----:B------:R-:W-:Y:S04]  /*6ba0*/  UISETP.NE.AND UP0, UPT, UR4, 0x4, UPT ;  /* 0x000000040400788c */ /* 0x000fe8000bf05270 */
[----:B------:R-:W-:Y:S01]  /*6bb0*/  @P1 VIADD R2, R2, 0xa0 ;  /* 0x000000a002021836 */ /* 0x000fe20000000000 */
[----:B------:R-:W-:Y:S04]  /*6bc0*/  USEL UR46, UR4, URZ, UP0 ;  /* 0x000000ff042e7287 */ /* 0x000fe80008000000 */
[----:B---3--:R-:W-:Y:S04]  /*6bd0*/  @P1 PRMT R0, R0, 0x654, R2 ;  /* 0x0000065400001816 */ /* 0x008fe80000000002 */
[----:B------:R3:W-:Y:S04]  /*6be0*/  @P1 SYNCS.ARRIVE.TRANS64.RED.A1T0 RZ, [R0+URZ], RZ ;  /* 0x000000ff00ff19a7 */ /* 0x0007e800081004ff */
.L_x_112:
[----:B------:R-:W4:Y:S01]  /*6bf0*/  @P1 SYNCS.PHASECHK.TRANS64.TRYWAIT P0, [R4+URZ+0x80], R3 ;  /* 0x00008003040015a7 */ /* 0x000f2200080011ff */
[----:B------:R-:W-:Y:S01]  /*6c00*/  BSSY B1, `(.L_x_113) ;  /* 0x0000013000017945 */ /* 0x000fe20003800000 */
[----:B----4-:R-:W-:Y:S03]  /*6c10*/  @P1 SEL R63, RZ, 0x1, !P0 ;  /* 0x00000001ff3f1807 */ /* 0x010fe60004000000 */
[----:B------:R-:W-:Y:S05]  /*6c20*/  @!P1 BRA `(.L_x_114) ;  /* 0x0000000000409947 */ /* 0x000fea0003800000 */
[----:B------:R-:W-:Y:S01]  /*6c30*/  ISETP.NE.AND P1, PT, R64, RZ, PT ;  /* 0x000000ff4000720c */ /* 0x000fe20003f25270 */
[----:B------:R-:W-:Y:S01]  /*6c40*/  BSSY B0, `(.L_x_115) ;  /* 0x0000009000007945 */ /* 0x000fe20003800000 */
[----:B------:R-:W-:Y:S11]  /*6c50*/  ISETP.NE.AND P0, PT, R63, RZ, PT ;  /* 0x000000ff3f00720c */ /* 0x000ff60003f05270 */
[----:B------:R-:W-:Y:S05]  /*6c60*/  @P1 IMAD R3, R61, 0x1000, R62 ;  /* 0x000010003d031824 */ /* 0x000fea00078e023e */
[----:B------:R-:W-:Y:S05]  /*6c70*/  @P1 IADD3 R2, PT, PT, R3, UR44, RZ ;  /* 0x0000002c03021c10 */ /* 0x000fea000fffe0ff */
[----:B------:R-:W-:Y:S01]  /*6c80*/  @P1 IMAD.IADD R2, R56, 0x1, R2 ;  /* 0x0000000138021824 */ /* 0x000fe200078e0202 */
[----:B------:R-:W-:Y:S06]  /*6c90*/  @P0 BRA `(.L_x_116) ;  /* 0x00000000000c0947 */ /* 0x000fec0003800000 */
[----:B---3--:R-:W-:Y:S04]  /*6ca0*/  SHF.L.U32 R0, R55, 0x1f, RZ ;  /* 0x0000001f37007819 */ /* 0x008fe800000006ff */
[----:B------:R-:W3:Y:S02]  /*6cb0*/  SYNCS.PHASECHK.TRANS64.TRYWAIT P0, [R4+URZ+0x80], R0 ;  /* 0x00008000040075a7 */ /* 0x000ee400080011ff */
[----:B---3--:R-:W-:Y:S05]  /*6cc0*/  @!P0 BRA `(.L_x_117) ;  /* 0x0000002800088947 */ /* 0x008fea0003800000 */
.L_x_116:
[----:B------:R-:W-:Y:S05]  /*6cd0*/  BSYNC B0 ;  /* 0x0000000000007941 */ /* 0x000fea0003800000 */
.L_x_115:
[----:B------:R-:W-:Y:S02]  /*6ce0*/  ISETP.NE.AND P0, PT, R64, RZ, PT ;  /* 0x000000ff4000720c */ /* 0x000fe40003f05270 */
[----:B------:R-:W-:Y:S11]  /*6cf0*/  IADD3 R61, PT, PT, R61, 0x1, RZ ;  /* 0x000000013d3d7810 */ /* 0x000ff60007ffe0ff */
[----:B------:R-:W-:Y:S05]  /*6d00*/  @P0 WARPSYNC.ALL ;  /* 0x0000000000000948 */ /* 0x000fea0003800000 */
[----:B------:R4:W1:Y:S04]  /*6d10*/  @P0 LDSM.16.M88.4 R28, [R3+UR44+0x200] ;  /* 0x0002002c031c083b */ /* 0x0008680008000200 */
[----:B------:R4:W1:Y:S02]  /*6d20*/  @P0 LDSM.16.M88.4 R36, [R2+0x200] ;  /* 0x000200000224083b */ /* 0x0008640000000200 */
.L_x_114:
[----:B------:R-:W-:Y:S05]  /*6d30*/  BSYNC B1 ;  /* 0x0000000000017941 */ /* 0x000fea0003800000 */
.L_x_113:
[----:B---3--:R-:W-:Y:S05]  /*6d40*/  VIADD R0, R25, 0x20 ;  /* 0x0000002019007836 */ /* 0x008fea0000000000 */
[----:B------:R-:W-:Y:S04]  /*6d50*/  SHF.R.U32.HI R0, RZ, 0x15, R0 ;  /* 0x00000015ff007819 */ /* 0x000fe80000011600 */
[----:B------:R-:W-:Y:S11]  /*6d60*/  LOP3.LUT P0, RZ, R0, 0x3, R46, 0x48, !PT ;  /* 0x0000000300ff7812 */ /* 0x000ff6000780482e */
[----:B------:R-:W-:Y:S02]  /*6d70*/  @!UPT UIADD3 URZ, UPT, UPT, URZ, URZ, URZ ;  /* 0x000000fffffff290 */ /* 0x000fe4000fffe0ff */
[----:B------:R-:W-:Y:S05]  /*6d80*/  @!P0 BRA `(.L_x_118) ;  /* 0x0000000000408947 */ /* 0x000fea0003800000 */
[----:B------:R-:W3:Y:S01]  /*6d90*/  LDCU.64 UR8, c[0x4][0x70] ;  /* 0x01000e00ff0877ac */ /* 0x000ee20008000a00 */
[----:B----4-:R-:W-:Y:S01]  /*6da0*/  MOV R3, 0x0 ;  /* 0x0000000000037802 */ /* 0x010fe20000000f00 */
[----:B------:R-:W-:Y:S02]  /*6db0*/  HFMA2 R12, -RZ, RZ, 0, 5.9604644775390625e-08 ;  /* 0x00000001ff0c7431 */ /* 0x000fe400000001ff */
[----:B-1----:R-:W-:Y:S02]  /*6dc0*/  IMAD.MOV.U32 R8, RZ, RZ, 0x192 ;  /* 0x00000192ff087424 */ /* 0x002fe400078e00ff */
[----:B------:R-:W-:Y:S01]  /*6dd0*/  IMAD.MOV.U32 R13, RZ, RZ, RZ ;  /* 0x000000ffff0d7224 */ /* 0x000fe200078e00ff */
[----:B------:R-:W1:Y:S01]  /*6de0*/  LDCU.64 UR6, c[0x4][0x78] ;  /* 0x01000f00ff0677ac */ /* 0x000e620008000a00 */
[----:B------:R-:W4:Y:S01]  /*6df0*/  LDC.64 R2, c[0x4][R3] ;  /* 0x0100000003027b82 */ /* 0x000f220000000a00 */
[----:B------:R-:W5:Y:S01]  /*6e00*/  LDCU.64 UR4, c[0x4][0x10] ;  /* 0x01000200ff0477ac */ /* 0x000f620008000a00 */
[----:B---3--:R-:W-:Y:S01]  /*6e10*/  MOV R5, UR9 ;  /* 0x0000000900057c02 */ /* 0x008fe20008000f00 */
[----:B------:R-:W-:Y:S01]  /*6e20*/  IMAD.U32 R4, RZ, RZ, UR8 ;  /* 0x00000008ff047e24 */ /* 0x000fe2000f8e00ff */
[----:B-1----:R-:W-:Y:S01]  /*6e30*/  MOV R7, UR7 ;  /* 0x0000000700077c02 */ /* 0x002fe20008000f00 */
[----:B------:R-:W-:Y:S01]  /*6e40*/  IMAD.U32 R6, RZ, RZ, UR6 ;  /* 0x00000006ff067e24 */ /* 0x000fe2000f8e00ff */
[----:B-----5:R-:W-:Y:S01]  /*6e50*/  MOV R11, UR5 ;  /* 0x00000005000b7c02 */ /* 0x020fe20008000f00 */
[----:B------:R-:W-:Y:S02]  /*6e60*/  IMAD.U32 R10, RZ, RZ, UR4 ;  /* 0x00000004ff0a7e24 */ /* 0x000fe4000f8e00ff */
[----:B------:R-:W-:Y:S07]  /*6e70*/  LEPC R20, `(.L_x_118) ;  /* 0x000000001014794e */ /* 0x000fee0000000000 */
[----:B--2-4-:R-:W-:Y:S05]  /*6e80*/  CALL.ABS.NOINC R2 ;  /* 0x0000000002007343 */ /* 0x014fea0003c00000 */
.L_x_118:
[----:B------:R-:W-:Y:S01]  /*6e90*/  ISETP.NE.AND P6, PT, R58, RZ, PT ;  /* 0x000000ff3a00720c */ /* 0x000fe20003fc5270 */
[----:B------:R-:W-:Y:S05]  /*6ea0*/  WARPSYNC.ALL ;  /* 0x0000000000007948 */ /* 0x000fea0003800000 */
[----:B------:R-:W-:Y:S01]  /*6eb0*/  R2UR UR4, R25 ;  /* 0x00000000190472ca */ /* 0x000fe200000e0000 */
[--C-:B-1--4-:R-:W-:Y:S01]  /*6ec0*/  HADD2.F32 R3, -RZ, R28.reuse.H0_H0 ;  /* 0x2000001cff037230 */ /* 0x112fe20000004100 */
[----:B------:R-:W1:Y:S01]  /*6ed0*/  S2R R65, SR_CgaCtaId ;  /* 0x0000000000417919 */ /* 0x000e620000008800 */
[--C-:B------:R-:W-:Y:S01]  /*6ee0*/  HADD2.F32 R20, -RZ, R29.reuse.H0_H0 ;  /* 0x2000001dff147230 */ /* 0x100fe20000004100 */
[----:B------:R-:W-:Y:S01]  /*6ef0*/  ISETP.NE.AND P0, PT, R57, RZ, PT ;  /* 0x000000ff3900720c */ /* 0x000fe20003f05270 */
[----:B------:R-:W-:Y:S01]  /*6f00*/  HADD2.F32 R21, -RZ, R29.H1_H1 ;  /* 0x3000001dff157230 */ /* 0x000fe20000004100 */
[----:B------:R-:W-:Y:S07]  /*6f10*/  BSSY.RECONVERGENT B0, `(.L_x_119) ;  /* 0x0000051000007945 */ /* 0x000fee0003800200 */
[----:B------:R-:W3:Y:S02]  /*6f20*/  LDTM.16dp256bit.x4 R4, tmem[UR4+0x20] ;  /* 0x00002004000479ee */ /* 0x000ee40008120000 */
[C---:B---3--:R-:W-:Y:S01]  /*6f30*/  FMUL R0, R24.reuse, R4 ;  /* 0x0000000418007220 */ /* 0x048fe20000400000 */
[----:B------:R-:W-:Y:S02]  /*6f40*/  HADD2.F32 R4, -RZ, R28.H1_H1 ;  /* 0x3000001cff047230 */ /* 0x000fe40000004100 */
[C---:B------:R-:W-:Y:S01]  /*6f50*/  FMUL R2, R24.reuse, R5 ;  /* 0x0000000518027220 */ /* 0x040fe20000400000 */
[C---:B------:R-:W-:Y:S01]  /*6f60*/  FMUL R7, R24.reuse, R7 ;  /* 0x0000000718077220 */ /* 0x040fe20000400000 */
[C---:B------:R-:W-:Y:S01]  /*6f70*/  FFMA R0, R27.reuse, R3, R0 ;  /* 0x000000031b007223 */ /* 0x040fe20000000000 */
[C---:B------:R-:W-:Y:S01]  /*6f80*/  FMUL R3, R24.reuse, R6 ;  /* 0x0000000618037220 */ /* 0x040fe20000400000 */
[C---:B------:R-:W-:Y:S01]  /*6f90*/  FFMA R2, R27.reuse, R4, R2 ;  /* 0x000000041b027223 */ /* 0x040fe20000000002 */
[C---:B------:R-:W-:Y:S01]  /*6fa0*/  FMUL R4, R24.reuse, R8 ;  /* 0x0000000818047220 */ /* 0x040fe20000400000 */
[----:B------:R-:W-:Y:S01]  /*6fb0*/  FMUL R8, R24, R12 ;  /* 0x0000000c18087220 */ /* 0x000fe20000400000 */
[C---:B------:R-:W-:Y:S01]  /*6fc0*/  FFMA R3, R27.reuse, R20, R3 ;  /* 0x000000141b037223 */ /* 0x040fe20000000003 */
[----:B------:R-:W-:Y:S01]  /*6fd0*/  FFMA R7, R27, R21, R7 ;  /* 0x000000151b077223 */ /* 0x000fe20000000007 */
[----:B------:R-:W-:Y:S01]  /*6fe0*/  F2FP.F16.F32.PACK_AB R32, R2, R0 ;  /* 0x000000000220723e */ /* 0x000fe200000000ff */
[C---:B------:R-:W-:Y:S01]  /*6ff0*/  FMUL R12, R24.reuse, R16 ;  /* 0x00000010180c7220 */ /* 0x040fe20000400000 */
[--C-:B------:R-:W-:Y:S02]  /*7000*/  HADD2.F32 R16, -RZ, R30.reuse.H0_H0 ;  /* 0x2000001eff107230 */ /* 0x100fe40000004100 */
[C---:B------:R-:W-:Y:S01]  /*7010*/  FMUL R5, R24.reuse, R9 ;  /* 0x0000000918057220 */ /* 0x040fe20000400000 */
[----:B------:R-:W-:Y:S01]  /*7020*/  F2FP.F16.F32.PACK_AB R33, R7, R3 ;  /* 0x000000030721723e */ /* 0x000fe200000000ff */
[----:B------:R-:W-:Y:S02]  /*7030*/  HADD2.F32 R0, -RZ, R30.H1_H1 ;  /* 0x3000001eff007230 */ /* 0x000fe40000004100 */
[C---:B------:R-:W-:Y:S01]  /*7040*/  FMUL R6, R24.reuse, R10 ;  /* 0x0000000a18067220 */ /* 0x040fe20000400000 */
[--C-:B------:R-:W-:Y:S02]  /*7050*/  HADD2.F32 R2, -RZ, R31.reuse.H0_H0 ;  /* 0x2000001fff027230 */ /* 0x100fe40000004100 */
[C---:B------:R-:W-:Y:S01]  /*7060*/  FMUL R11, R24.reuse, R11 ;  /* 0x0000000b180b7220 */ /* 0x040fe20000400000 */
[----:B------:R-:W-:Y:S02]  /*7070*/  HADD2.F32 R3, -RZ, R31.H1_H1 ;  /* 0x3000001fff037230 */ /* 0x000fe40000004100 */
[C---:B------:R-:W-:Y:S01]  /*7080*/  FFMA R4, R27.reuse, R16, R4 ;  /* 0x000000101b047223 */ /* 0x040fe20000000004 */
[C---:B------:R-:W-:Y:S01]  /*7090*/  FFMA R5, R27.reuse, R0, R5 ;  /* 0x000000001b057223 */ /* 0x040fe20000000005 */
[C---:B------:R-:W-:Y:S01]  /*70a0*/  FFMA R6, R27.reuse, R2, R6 ;  /* 0x000000021b067223 */ /* 0x040fe20000000006 */
[--C-:B------:R-:W-:Y:S02]  /*70b0*/  HADD2.F32 R0, -RZ, R36.reuse.H0_H0 ;  /* 0x20000024ff007230 */ /* 0x100fe40000004100 */
[----:B------:R-:W-:Y:S01]  /*70c0*/  FFMA R11, R27, R3, R11 ;  /* 0x000000031b0b7223 */ /* 0x000fe2000000000b */
[----:B------:R-:W-:Y:S01]  /*70d0*/  HADD2.F32 R2, -RZ, R36.H1_H1 ;  /* 0x30000024ff027230 */ /* 0x000fe20000004100 */
[----:B------:R-:W-:Y:S01]  /*70e0*/  F2FP.F16.F32.PACK_AB R34, R5, R4 ;  /* 0x000000040522723e */ /* 0x000fe200000000ff */
[C---:B------:R-:W-:Y:S01]  /*70f0*/  FMUL R9, R24.reuse, R13 ;  /* 0x0000000d18097220 */ /* 0x040fe20000400000 */
[--C-:B------:R-:W-:Y:S01]  /*7100*/  HADD2.F32 R3, -RZ, R37.reuse.H0_H0 ;  /* 0x20000025ff037230 */ /* 0x100fe20000004100 */
[----:B------:R-:W-:Y:S01]  /*7110*/  F2FP.F16.F32.PACK_AB R35, R11, R6 ;  /* 0x000000060b23723e */ /* 0x000fe200000000ff */
[C---:B------:R-:W-:Y:S01]  /*7120*/  FMUL R10, R24.reuse, R14 ;  /* 0x0000000e180a7220 */ /* 0x040fe20000400000 */
[C---:B------:R-:W-:Y:S01]  /*7130*/  FFMA R8, R27.reuse, R0, R8 ;  /* 0x000000001b087223 */ /* 0x040fe20000000008 */
[C---:B------:R-:W-:Y:S01]  /*7140*/  FFMA R9, R27.reuse, R2, R9 ;  /* 0x000000021b097223 */ /* 0x040fe20000000009 */
[----:B------:R-:W-:Y:S01]  /*7150*/  HADD2.F32 R0, -RZ, R37.H1_H1 ;  /* 0x30000025ff007230 */ /* 0x000fe20000004100 */
[----:B------:R3:W-:Y:S01]  /*7160*/  STSM.16.M88.4 [R60+0x1200], R32 ;  /* 0x001200203c007844 */ /* 0x0007e20000000200 */
[----:B------:R-:W-:Y:S01]  /*7170*/  FFMA R10, R27, R3, R10 ;  /* 0x000000031b0a7223 */ /* 0x000fe2000000000a */
[C---:B------:R-:W-:Y:S01]  /*7180*/  FMUL R15, R24.reuse, R15 ;  /* 0x0000000f180f7220 */ /* 0x040fe20000400000 */
[----:B------:R-:W-:Y:S01]  /*7190*/  F2FP.F16.F32.PACK_AB R8, R9, R8 ;  /* 0x000000080908723e */ /* 0x000fe200000000ff */
[--C-:B------:R-:W-:Y:S02]  /*71a0*/  HADD2.F32 R2, -RZ, R38.reuse.H0_H0 ;  /* 0x20000026ff027230 */ /* 0x100fe40000004100 */
[C---:B------:R-:W-:Y:S01]  /*71b0*/  FMUL R13, R24.reuse, R17 ;  /* 0x00000011180d7220 */ /* 0x040fe20000400000 */
[----:B------:R-:W-:Y:S02]  /*71c0*/  HADD2.F32 R3, -RZ, R38.H1_H1 ;  /* 0x30000026ff037230 */ /* 0x000fe40000004100 */
[C---:B------:R-:W-:Y:S01]  /*71d0*/  FMUL R14, R24.reuse, R18 ;  /* 0x00000012180e7220 */ /* 0x040fe20000400000 */
[--C-:B------:R-:W-:Y:S02]  /*71e0*/  HADD2.F32 R4, -RZ, R39.reuse.H0_H0 ;  /* 0x20000027ff047230 */ /* 0x100fe40000004100 */
[C---:B------:R-:W-:Y:S01]  /*71f0*/  FFMA R15, R27.reuse, R0, R15 ;  /* 0x000000001b0f7223 */ /* 0x040fe2000000000f */
[----:B------:R-:W-:Y:S01]  /*7200*/  MOV R0, UR46 ;  /* 0x0000002e00007c02 */ /* 0x000fe20008000f00 */
[----:B------:R-:W-:Y:S02]  /*7210*/  HADD2.F32 R5, -RZ, R39.H1_H1 ;  /* 0x30000027ff057230 */ /* 0x000fe40000004100 */
[----:B------:R-:W-:Y:S01]  /*7220*/  FMUL R19, R24, R19 ;  /* 0x0000001318137220 */ /* 0x000fe20000400000 */
[C---:B------:R-:W-:Y:S01]  /*7230*/  FFMA R12, R27.reuse, R2, R12 ;  /* 0x000000021b0c7223 */ /* 0x040fe2000000000c */
[C---:B------:R-:W-:Y:S01]  /*7240*/  FFMA R13, R27.reuse, R3, R13 ;  /* 0x000000031b0d7223 */ /* 0x040fe2000000000d */
[C---:B------:R-:W-:Y:S01]  /*7250*/  FFMA R14, R27.reuse, R4, R14 ;  /* 0x000000041b0e7223 */ /* 0x040fe2000000000e */
[----:B------:R-:W-:Y:S01]  /*7260*/  FFMA R19, R27, R5, R19 ;  /* 0x000000051b137223 */ /* 0x000fe20000000013 */
[----:B------:R-:W-:Y:S02]  /*7270*/  F2FP.F16.F32.PACK_AB R9, R15, R10 ;  /* 0x0000000a0f09723e */ /* 0x000fe400000000ff */
[----:B------:R-:W-:Y:S02]  /*7280*/  F2FP.F16.F32.PACK_AB R10, R13, R12 ;  /* 0x0000000c0d0a723e */ /* 0x000fe400000000ff */
[----:B------:R-:W-:Y:S02]  /*7290*/  F2FP.F16.F32.PACK_AB R11, R19, R14 ;  /* 0x0000000e130b723e */ /* 0x000fe400000000ff */
[----:B------:R-:W-:Y:S02]  /*72a0*/  @P6 LEA R0, R0, UR44, 0x3 ;  /* 0x0000002c00006c11 */ /* 0x000fe4000f8e18ff */
[----:B------:R-:W-:Y:S01]  /*72b0*/  LEA R2, R61, UR44, 0x3 ;  /* 0x0000002c3d027c11 */ /* 0x000fe2000f8e18ff */
[----:B------:R3:W-:Y:S01]  /*72c0*/  STSM.16.M88.4 [R59+0x1200], R8 ;  /* 0x001200083b007844 */ /* 0x0007e20000000200 */
[----:B------:R-:W-:Y:S02]  /*72d0*/  @P6 IADD3 R0, PT, PT, R0, 0xa0, RZ ;  /* 0x000000a000006810 */ /* 0x000fe40007ffe0ff */
[----:B------:R-:W-:Y:S01]  /*72e0*/  @P6 SHF.L.U32 R3, R55, 0x1f, RZ ;  /* 0x0000001f37036819 */ /* 0x000fe200000006ff */
[----:B------:R-:W-:Y:S01]  /*72f0*/  @!PT LDS RZ, [RZ] ;  /* 0x00000000fffff984 */ /* 0x000fe20000000800 */
[----:B------:R-:W-:Y:S01]  /*7300*/  @!PT LDS RZ, [RZ] ;  /* 0x00000000fffff984 */ /* 0x000fe20000000800 */
[----:B------:R-:W-:Y:S01]  /*7310*/  @!PT LDS RZ, [RZ] ;  /* 0x00000000fffff984 */ /* 0x000fe20000000800 */
[----:B------:R-:W-:Y:S01]  /*7320*/  @!PT LDS RZ, [RZ] ;  /* 0x00000000fffff984 */ /* 0x000fe20000000800 */
[----:B------:R4:W-:Y:S06]  /*7330*/  MEMBAR.ALL.CTA ;  /* 0x0000000000007992 */ /* 0x0009ec0000008000 */
[----:B----4-:R-:W4:Y:S01]  /*7340*/  FENCE.VIEW.ASYNC.S ;  /* 0x00000000000073c6 */ /* 0x010f220000000000 */
[----:B-1----:R-:W-:Y:S01]  /*7350*/  @P6 PRMT R0, R65, 0x654, R0 ;  /* 0x0000065441006816 */ /* 0x002fe20000000000 */
[----:B----4-:R-:W-:Y:S06]  /*7360*/  BAR.SYNC.DEFER_BLOCKING 0x1, 0x80 ;  /* 0x0042000000007b1d */ /* 0x010fec0000010000 */
[----:B------:R-:W-:Y:S05]  /*7370*/  @P0 BRA `(.L_x_120) ;  /* 0x0000000000280947 */ /* 0x000fea0003800000 */
[----:B------:R-:W1:Y:S01]  /*7380*/  LDCU.64 UR6, c[0x0][0x348] ;  /* 0x00006900ff0677ac */ /* 0x000e620008000a00 */
[----:B------:R-:W-:Y:S02]  /*7390*/  UIADD3 UR9, UPT, UPT, UR49, 0x20, URZ ;  /* 0x0000002031097890 */ /* 0x000fe4000fffe0ff */
[----:B------:R-:W-:Y:S01]  /*73a0*/  UIADD3 UR8, UPT, UPT, UR44, 0x1200, URZ ;  /* 0x000012002c087890 */ /* 0x000fe2000fffe0ff */
[----:B------:R-:W-:Y:S01]  /*73b0*/  UMOV UR10, UR50 ;  /* 0x00000032000a7c82 */ /* 0x000fe20008000000 */
[----:B------:R-:W-:Y:S01]  /*73c0*/  UMOV UR11, UR36 ;  /* 0x00000024000b7c82 */ /* 0x000fe20008000000 */
[----:B-1----:R-:W-:Y:S04]  /*73d0*/  UIADD3 UR4, UP0, UPT, UR6, 0x680, URZ ;  /* 0x0000068006047890 */ /* 0x002fe8000ff1e0ff */
[----:B------:R-:W-:Y:S09]  /*73e0*/  UIADD3.X UR5, UPT, UPT, URZ, UR7, URZ, UP0, !UPT ;  /* 0x00000007ff057290 */ /* 0x000ff200087fe4ff */
[----:B------:R1:W-:Y:S01]  /*73f0*/  UTMASTG.3D [UR8], [UR4] ;  /* 0x00000008040073b5 */ /* 0x0003e20008010000 */
[----:B------:R0:W-:Y:S01]  /*7400*/  UTMACMDFLUSH ;  /* 0x00000000000079b7 */ /* 0x0001e20000000000 */
[----:B-1----:R-:W-:Y:S04]  /*7410*/  DEPBAR.LE SB0, 0x1 ;  /* 0x000080400000791a */ /* 0x002fe80000000000 */
.L_x_120:
[----:B------:R-:W-:Y:S05]  /*7420*/  BSYNC.RECONVERGENT B0 ;  /* 0x0000000000007941 */ /* 0x000fea0003800200 */
.L_x_119:
[----:B------:R-:W-:Y:S01]  /*7430*/  BAR.SYNC.DEFER_BLOCKING 0x1, 0x80 ;  /* 0x0042000000007b1d */ /* 0x000fe20000010000 */
[----:B------:R-:W-:Y:S04]  /*7440*/  UIADD3 UR4, UPT, UPT, UR46, 0x1, URZ ;  /* 0x000000012e047890 */ /* 0x000fe8000fffe0ff */
[----:B------:R-:W-:Y:S04]  /*7450*/  UISETP.NE.AND UP0, UPT, UR4, 0x4, UPT ;  /* 0x000000040400788c */ /* 0x000fe8000bf05270 */
[----:B------:R-:W-:Y:S01]  /*7460*/  USEL UR45, UR4, URZ, UP0 ;  /* 0x000000ff042d7287 */ /* 0x000fe20008000000 */
[----:B------:R1:W-:Y:S01]  /*7470*/  @P6 SYNCS.ARRIVE.TRANS64.RED.A1T0 RZ, [R0+URZ], RZ ;  /* 0x000000ff00ff69a7 */ /* 0x0003e200081004ff */
[----:B------:R-:W-:Y:S01]  /*7480*/  BSSY B1, `(.L_x_121) ;  /* 0x0000014000017945 */ /* 0x000fe20003800000 */
[----:B------:R-:W4:Y:S02]  /*7490*/  @P6 SYNCS.PHASECHK.TRANS64.TRYWAIT P0, [R2+URZ+0x80], R3 ;  /* 0x00008003020065a7 */ /* 0x000f2400080011ff */
[----:B----4-:R-:W-:Y:S01]  /*74a0*/  @P6 SEL R63, RZ, 0x1, !P0 ;  /* 0x00000001ff3f6807 */ /* 0x010fe20004000000 */
[----:B-1----:R-:W-:Y:S06]  /*74b0*/  @!P6 BRA `(.L_x_122) ;  /* 0x000000000040e947 */ /* 0x002fec0003800000 */
[----:B------:R-:W-:Y:S01]  /*74c0*/  ISETP.NE.AND P1, PT, R64, RZ, PT ;  /* 0x000000ff4000720c */ /* 0x000fe20003f25270 */
[----:B------:R-:W-:Y:S01]  /*74d0*/  BSSY B0, `(.L_x_123) ;  /* 0x0000009000007945 */ /* 0x000fe20003800000 */
[----:B------:R-:W-:Y:S11]  /*74e0*/  ISETP.NE.AND P0, PT, R63, RZ, PT ;  /* 0x000000ff3f00720c */ /* 0x000ff60003f05270 */
[----:B------:R-:W-:Y:S05]  /*74f0*/  @P1 IMAD R3, R61, 0x1000, R62 ;  /* 0x000010003d031824 */ /* 0x000fea00078e023e */
[----:B------:R-:W-:Y:S05]  /*7500*/  @P1 IADD3 R0, PT, PT, R3, UR44, RZ ;  /* 0x0000002c03001c10 */ /* 0x000fea000fffe0ff */
[----:B------:R-:W-:Y:S01]  /*7510*/  @P1 IMAD.IADD R0, R56, 0x1, R0 ;  /* 0x0000000138001824 */ /* 0x000fe200078e0200 */
[----:B------:R-:W-:Y:S06]  /*7520*/  @P0 BRA `(.L_x_124) ;  /* 0x00000000000c0947 */ /* 0x000fec0003800000 */
[----:B------:R-:W-:Y:S04]  /*7530*/  SHF.L.U32 R4, R55, 0x1f, RZ ;  /* 0x0000001f37047819 */ /* 0x000fe800000006ff */
[----:B------:R-:W1:Y:S02]  /*7540*/  SYNCS.PHASECHK.TRANS64.TRYWAIT P0, [R2+URZ+0x80], R4 ;  /* 0x00008004020075a7 */ /* 0x000e6400080011ff */
[----:B-1----:R-:W-:Y:S05]  /*7550*/  @!P0 BRA `(.L_x_125) ;  /* 0x0000001c00f88947 */ /* 0x002fea0003800000 */
.L_x_124:
[----:B------:R-:W-:Y:S05]  /*7560*/  BSYNC B0 ;  /* 0x0000000000007941 */ /* 0x000fea0003800000 */
.L_x_123:
[----:B------:R-:W-:Y:S02]  /*7570*/  ISETP.NE.AND P0, PT, R64, RZ, PT ;  /* 0x000000ff4000720c */ /* 0x000fe40003f05270 */
[----:B------:R-:W-:Y:S11]  /*7580*/  IADD3 R61, PT, PT, R61, 0x1, RZ ;  /* 0x000000013d3d7810 */ /* 0x000ff60007ffe0ff */
[----:B------:R-:W-:Y:S05]  /*7590*/  @P0 WARPSYNC.ALL ;  /* 0x0000000000000948 */ /* 0x000fea0003800000 */
[----:B------:R4:W1:Y:S04]  /*75a0*/  @P0 LDSM.16.M88.4 R28, [R3+UR44+0x200] ;  /* 0x0002002c031c083b */ /* 0x0008680008000200 */
[----:B------:R4:W1:Y:S02]  /*75b0*/  @P0 LDSM.16.M88.4 R36, [R0+0x200] ;  /* 0x000200000024083b */ /* 0x0008640000000200 */
.L_x_122:
[----:B------:R-:W-:Y:S05]  /*75c0*/  BSYNC B1 ;  /* 0x0000000000017941 */ /* 0x000fea0003800000 */
.L_x_121:
[----:B----4-:R-:W-:Y:S05]  /*75d0*/  VIADD R0, R25, 0x40 ;  /* 0x0000004019007836 */ /* 0x010fea0000000000 */
[----:B------:R-:W-:Y:S04]  /*75e0*/  SHF.R.U32.HI R0, RZ, 0x15, R0 ;  /* 0x00000015ff007819 */ /* 0x000fe80000011600 */
[----:B------:R-:W-:Y:S11]  /*75f0*/  LOP3.LUT P0, RZ, R0, 0x3, R46, 0x48, !PT ;  /* 0x0000000300ff7812 */ /* 0x000ff6000780482e */
[----:B------:R-:W-:Y:S02]  /*7600*/  @!UPT UIADD3 URZ, UPT, UPT, URZ, URZ, URZ ;  /* 0x000000fffffff290 */ /* 0x000fe4000fffe0ff */
[----:B------:R-:W-:Y:S05]  /*7610*/  @!P0 BRA `(.L_x_126) ;  /* 0x0000000000408947 */ /* 0x000fea0003800000 */
[----:B------:R-:W4:Y:S01]  /*7620*/  LDCU.64 UR8, c[0x4][0x70] ;  /* 0x01000e00ff0877ac */ /* 0x000f220008000a00 */
[----:B------:R-:W-:Y:S01]  /*7630*/  MOV R3, 0x0 ;  /* 0x0000000000037802 */ /* 0x000fe20000000f00 */
[----:B------:R-:W-:Y:S02]  /*7640*/  HFMA2 R12, -RZ, RZ, 0, 5.9604644775390625e-08 ;  /* 0x00000001ff0c7431 */ /* 0x000fe400000001ff */
[----:B---3--:R-:W-:Y:S02]  /*7650*/  IMAD.MOV.U32 R8, RZ, RZ, 0x192 ;  /* 0x00000192ff087424 */ /* 0x008fe400078e00ff */
[----:B------:R-:W-:Y:S01]  /*7660*/  IMAD.MOV.U32 R13, RZ, RZ, RZ ;  /* 0x000000ffff0d7224 */ /* 0x000fe200078e00ff */
[----:B------:R-:W3:Y:S01]  /*7670*/  LDCU.64 UR6, c[0x4][0x78] ;  /* 0x01000f00ff0677ac */ /* 0x000ee20008000a00 */
[----:B-1----:R-:W1:Y:S01]  /*7680*/  LDC.64 R2, c[0x4][R3] ;  /* 0x0100000003027b82 */ /* 0x002e620000000a00 */
[----:B------:R-:W5:Y:S01]  /*7690*/  LDCU.64 UR4, c[0x4][0x10] ;  /* 0x01000200ff0477ac */ /* 0x000f620008000a00 */
[----:B----4-:R-:W-:Y:S01]  /*76a0*/  MOV R5, UR9 ;  /* 0x0000000900057c02 */ /* 0x010fe20008000f00 */
[----:B------:R-:W-:Y:S01]  /*76b0*/  IMAD.U32 R4, RZ, RZ, UR8 ;  /* 0x00000008ff047e24 */ /* 0x000fe2000f8e00ff */
[----:B---3--:R-:W-:Y:S01]  /*76c0*/  MOV R7, UR7 ;  /* 0x0000000700077c02 */ /* 0x008fe20008000f00 */
[----:B------:R-:W-:Y:S01]  /*76d0*/  IMAD.U32 R6, RZ, RZ, UR6 ;  /* 0x00000006ff067e24 */ /* 0x000fe2000f8e00ff */
[----:B-----5:R-:W-:Y:S01]  /*76e0*/  MOV R11, UR5 ;  /* 0x00000005000b7c02 */ /* 0x020fe20008000f00 */
[----:B------:R-:W-:Y:S02]  /*76f0*/  IMAD.U32 R10, RZ, RZ, UR4 ;  /* 0x00000004ff0a7e24 */ /* 0x000fe4000f8e00ff */
[----:B------:R-:W-:Y:S07]  /*7700*/  LEPC R20, `(.L_x_126) ;  /* 0x000000001014794e */ /* 0x000fee0000000000 */
[----:B-12---:R-:W-:Y:S05]  /*7710*/  CALL.ABS.NOINC R2 ;  /* 0x0000000002007343 */ /* 0x006fea0003c00000 */
.L_x_126:
[----:B------:R-:W-:Y:S01]  /*7720*/  ISETP.NE.AND P6, PT, R58, RZ, PT ;  /* 0x000000ff3a00720c */ /* 0x000fe20003fc5270 */
[----:B------:R-:W-:Y:S05]  /*7730*/  WARPSYNC.ALL ;  /* 0x0000000000007948 */ /* 0x000fea0003800000 */
[----:B------:R-:W-:Y:S01]  /*7740*/  R2UR UR4, R25 ;  /* 0x00000000190472ca */ /* 0x000fe200000e0000 */
[--C-:B-1----:R-:W-:Y:S01]  /*7750*/  HADD2.F32 R3, -RZ, R28.reuse.H0_H0 ;  /* 0x2000001cff037230 */ /* 0x102fe20000004100 */
[----:B------:R-:W-:Y:S01]  /*7760*/  ISETP.NE.AND P0, PT, R57, RZ, PT ;  /* 0x000000ff3900720c */ /* 0x000fe20003f05270 */
[--C-:B------:R-:W-:Y:S01]  /*7770*/  HADD2.F32 R20, -RZ, R29.reuse.H0_H0 ;  /* 0x2000001dff147230 */ /* 0x100fe20000004100 */
[----:B------:R-:W-:Y:S01]  /*7780*/  BSSY.RECONVERGENT B0, `(.L_x_127) ;  /* 0x0000052000007945 */ /* 0x000fe20003800200 */
[----:B------:R-:W-:Y:S08]  /*7790*/  HADD2.F32 R21, -RZ, R29.H1_H1 ;  /* 0x3000001dff157230 */ /* 0x000ff00000004100 */
[----:B---3--:R-:W1:Y:S02]  /*77a0*/  LDTM.16dp256bit.x4 R4, tmem[UR4+0x40] ;  /* 0x00004004000479ee */ /* 0x008e640008120000 */
[C---:B-1----:R-:W-:Y:S01]  /*77b0*/  FMUL R0, R24.reuse, R4 ;  /* 0x0000000418007220 */ /* 0x042fe20000400000 */
[----:B------:R-:W-:Y:S02]  /*77c0*/  HADD2.F32 R4, -RZ, R28.H1_H1 ;  /* 0x3000001cff047230 */ /* 0x000fe40000004100 */
[C---:B------:R-:W-:Y:S01]  /*77d0*/  FMUL R2, R24.reuse, R5 ;  /* 0x0000000518027220 */ /* 0x040fe20000400000 */
[C---:B------:R-:W-:Y:S01]  /*77e0*/  FMUL R7, R24.reuse, R7 ;  /* 0x0000000718077220 */ /* 0x040fe20000400000 */
[C---:B------:R-:W-:Y:S01]  /*77f0*/  FFMA R0, R27.reuse, R3, R0 ;  /* 0x000000031b007223 */ /* 0x040fe20000000000 */
[C---:B------:R-:W-:Y:S01]  /*7800*/  FMUL R3, R24.reuse, R6 ;  /* 0x0000000618037220 */ /* 0x040fe20000400000 */
[C---:B------:R-:W-:Y:S01]  /*7810*/  FFMA R2, R27.reuse, R4, R2 ;  /* 0x000000041b027223 */ /* 0x040fe20000000002 */
[C---:B------:R-:W-:Y:S01]  /*7820*/  FMUL R4, R24.reuse, R8 ;  /* 0x0000000818047220 */ /* 0x040fe20000400000 */
[C---:B------:R-:W-:Y:S01]  /*7830*/  FMUL R8, R24.reuse, R12 ;  /* 0x0000000c18087220 */ /* 0x040fe20000400000 */
[----:B------:R-:W-:Y:S01]  /*7840*/  FMUL R12, R24, R16 ;  /* 0x00000010180c7220 */ /* 0x000fe20000400000 */
[C---:B------:R-:W-:Y:S01]  /*7850*/  FFMA R3, R27.reuse, R20, R3 ;  /* 0x000000141b037223 */ /* 0x040fe20000000003 */
[----:B------:R-:W-:Y:S01]  /*7860*/  F2FP.F16.F32.PACK_AB R32, R2, R0 ;  /* 0x000000000220723e */ /* 0x000fe200000000ff */
[--C-:B------:R-:W-:Y:S02]  /*7870*/  HADD2.F32 R16, -RZ, R30.reuse.H0_H0 ;  /* 0x2000001eff107230 */ /* 0x100fe40000004100 */
[C---:B------:R-:W-:Y:S01]  /*7880*/  FMUL R5, R24.reuse, R9 ;  /* 0x0000000918057220 */ /* 0x040fe20000400000 */
[----:B------:R-:W-:Y:S02]  /*7890*/  HADD2.F32 R0, -RZ, R30.H1_H1 ;  /* 0x3000001eff007230 */ /* 0x000fe40000004100 */
[C---:B------:R-:W-:Y:S01]  /*78a0*/  FFMA R7, R27.reuse, R21, R7 ;  /* 0x000000151b077223 */ /* 0x040fe20000000007 */
[--C-:B------:R-:W-:Y:S02]  /*78b0*/  HADD2.F32 R2, -RZ, R31.reuse.H0_H0 ;  /* 0x2000001fff027230 */ /* 0x100fe40000004100 */
[C---:B------:R-:W-:Y:S01]  /*78c0*/  FMUL R6, R24.reuse, R10 ;  /* 0x0000000a18067220 */ /* 0x040fe20000400000 */
[C---:B------:R-:W-:Y:S01]  /*78d0*/  FFMA R4, R27.reuse, R16, R4 ;  /* 0x000000101b047223 */ /* 0x040fe20000000004 */
[----:B------:R-:W-:Y:S01]  /*78e0*/  FFMA R5, R27, R0, R5 ;  /* 0x000000001b057223 */ /* 0x000fe20000000005 */
[----:B------:R-:W-:Y:S01]  /*78f0*/  F2FP.F16.F32.PACK_AB R33, R7, R3 ;  /* 0x000000030721723e */ /* 0x000fe200000000ff */
[----:B------:R-:W-:Y:S02]  /*7900*/  HADD2.F32 R16, -RZ, R31.H1_H1 ;  /* 0x3000001fff107230 */ /* 0x000fe40000004100 */
        /* <DEDUP_REMOVED lines=9> */
[C---:B------:R-:W-:Y:S01]  /*79a0*/  FFMA R8, R27.reuse, R0, R8 ;  /* 0x000000001b087223 */ /* 0x040fe20000000008 */
[C---:B------:R-:W-:Y:S01]  /*79b0*/  FFMA R9, R27.reuse, R2, R9 ;  /* 0x000000021b097223 */ /* 0x040fe20000000009 */
[----:B------:R-:W-:Y:S02]  /*79c0*/  HADD2.F32 R0, -RZ, R37.H1_H1 ;  /* 0x30000025ff007230 */ /* 0x000fe40000004100 */
[----:B------:R-:W-:Y:S01]  /*79d0*/  FFMA R10, R27, R3, R10 ;  /* 0x000000031b0a7223 */ /* 0x000fe2000000000a */
[----:B------:R-:W-:Y:S01]  /*79e0*/  F2FP.F16.F32.PACK_AB R35, R11, R6 ;  /* 0x000000060b23723e */ /* 0x000fe200000000ff */
[C---:B------:R-:W-:Y:S01]  /*79f0*/  FMUL R15, R24.reuse, R15 ;  /* 0x0000000f180f7220 */ /* 0x040fe20000400000 */
[--C-:B------:R-:W-:Y:S02]  /*7a00*/  HADD2.F32 R2, -RZ, R38.reuse.H0_H0 ;  /* 0x20000026ff027230 */ /* 0x100fe40000004100 */
[C---:B------:R-:W-:Y:S01]  /*7a10*/  FMUL R13, R24.reuse, R17 ;  /* 0x00000011180d7220 */ /* 0x040fe20000400000 */
[----:B------:R-:W-:Y:S01]  /*7a20*/  HADD2.F32 R3, -RZ, R38.H1_H1 ;  /* 0x30000026ff037230 */ /* 0x000fe20000004100 */
[----:B------:R1:W-:Y:S01]  /*7a30*/  STSM.16.M88.4 [R60+0x2200], R32 ;  /* 0x002200203c007844 */ /* 0x0003e20000000200 */
[----:B------:R-:W-:Y:S01]  /*7a40*/  F2FP.F16.F32.PACK_AB R8, R9, R8 ;  /* 0x000000080908723e */ /* 0x000fe200000000ff */
[--C-:B------:R-:W-:Y:S02]  /*7a50*/  HADD2.F32 R4, -RZ, R39.reuse.H0_H0 ;  /* 0x20000027ff047230 */ /* 0x100fe40000004100 */
[C---:B------:R-:W-:Y:S01]  /*7a60*/  FMUL R14, R24.reuse, R18 ;  /* 0x00000012180e7220 */ /* 0x040fe20000400000 */
[----:B------:R-:W-:Y:S02]  /*7a70*/  HADD2.F32 R5, -RZ, R39.H1_H1 ;  /* 0x30000027ff057230 */ /* 0x000fe40000004100 */
[C---:B------:R-:W-:Y:S01]  /*7a80*/  FFMA R15, R27.reuse, R0, R15 ;  /* 0x000000001b0f7223 */ /* 0x040fe2000000000f */
[----:B------:R-:W-:Y:S01]  /*7a90*/  MOV R0, UR45 ;  /* 0x0000002d00007c02 */ /* 0x000fe20008000f00 */
        /* <DEDUP_REMOVED lines=18> */
[----:B---3--:R-:W3:Y:S01]  /*7bc0*/  FENCE.VIEW.ASYNC.S ;  /* 0x00000000000073c6 */ /* 0x008ee20000000000 */
[----:B------:R-:W-:Y:S01]  /*7bd0*/  @P6 PRMT R0, R65, 0x654, R0 ;  /* 0x0000065441006816 */ /* 0x000fe20000000000 */
[----:B---3--:R-:W-:Y:S06]  /*7be0*/  BAR.SYNC.DEFER_BLOCKING 0x1, 0x80 ;  /* 0x0042000000007b1d */ /* 0x008fec0000010000 */
[----:B------:R-:W-:Y:S05]  /*7bf0*/  @P0 BRA `(.L_x_128) ;  /* 0x0000000000280947 */ /* 0x000fea0003800000 */
[----:B------:R-:W3:Y:S01]  /*7c00*/  LDCU.64 UR6, c[0x0][0x348] ;  /* 0x00006900ff0677ac */ /* 0x000ee20008000a00 */
[----:B------:R-:W-:Y:S02]  /*7c10*/  UIADD3 UR9, UPT, UPT, UR49, 0x40, URZ ;  /* 0x0000004031097890 */ /* 0x000fe4000fffe0ff */
[----:B------:R-:W-:Y:S01]  /*7c20*/  UIADD3 UR8, UPT, UPT, UR44, 0x2200, URZ ;  /* 0x000022002c087890 */ /* 0x000fe2000fffe0ff */
[----:B------:R-:W-:Y:S01]  /*7c30*/  UMOV UR10, UR50 ;  /* 0x00000032000a7c82 */ /* 0x000fe20008000000 */
[----:B------:R-:W-:Y:S01]  /*7c40*/  UMOV UR11, UR36 ;  /* 0x00000024000b7c82 */ /* 0x000fe20008000000 */
[----:B---3--:R-:W-:Y:S04]  /*7c50*/  UIADD3 UR4, UP0, UPT, UR6, 0x680, URZ ;  /* 0x0000068006047890 */ /* 0x008fe8000ff1e0ff */
[----:B------:R-:W-:Y:S09]  /*7c60*/  UIADD3.X UR5, UPT, UPT, URZ, UR7, URZ, UP0, !UPT ;  /* 0x00000007ff057290 */ /* 0x000ff200087fe4ff */
[----:B------:R3:W-:Y:S01]  /*7c70*/  UTMASTG.3D [UR8], [UR4] ;  /* 0x00000008040073b5 */ /* 0x0007e20008010000 */
[----:B------:R0:W-:Y:S01]  /*7c80*/  UTMACMDFLUSH ;  /* 0x00000000000079b7 */ /* 0x0001e20000000000 */
[----:B---3--:R-:W-:Y:S04]  /*7c90*/  DEPBAR.LE SB0, 0x1 ;  /* 0x000080400000791a */ /* 0x008fe80000000000 */
.L_x_128:
[----:B------:R-:W-:Y:S05]  /*7ca0*/  BSYNC.RECONVERGENT B0 ;  /* 0x0000000000007941 */ /* 0x000fea0003800200 */
.L_x_127:
        /* <DEDUP_REMOVED lines=8> */
[----:B---3--:R-:W-:Y:S06]  /*7d30*/  @!P6 BRA `(.L_x_130) ;  /* 0x000000000040e947 */ /* 0x008fec0003800000 */
        /* <DEDUP_REMOVED lines=8> */
[----:B------:R-:W3:Y:S02]  /*7dc0*/  SYNCS.PHASECHK.TRANS64.TRYWAIT P0, [R3+URZ+0x80], R0 ;  /* 0x00008000030075a7 */ /* 0x000ee400080011ff */
[----:B---3--:R-:W-:Y:S05]  /*7dd0*/  @!P0 BRA `(.L_x_133) ;  /* 0x0000001400ec8947 */ /* 0x008fea0003800000 */
.L_x_132:
[----:B------:R-:W-:Y:S05]  /*7de0*/  BSYNC B0 ;  /* 0x0000000000007941 */ /* 0x000fea0003800000 */
.L_x_131:
[----:B------:R-:W-:Y:S11]  /*7df0*/  ISETP.NE.AND P0, PT, R64, RZ, PT ;  /* 0x000000ff4000720c */ /* 0x000ff60003f05270 */
[----:B------:R-:W-:Y:S02]  /*7e00*/  @!UPT UIADD3 URZ, UPT, UPT, URZ, URZ, URZ ;  /* 0x000000fffffff290 */ /* 0x000fe4000fffe0ff */
[----:B------:R-:W-:Y:S05]  /*7e10*/  @P0 WARPSYNC.ALL ;  /* 0x0000000000000948 */ /* 0x000fea0003800000 */
[----:B------:R4:W1:Y:S04]  /*7e20*/  @P0 LDSM.16.M88.4 R28, [R61+UR44+0x200] ;  /* 0x0002002c3d1c083b */ /* 0x0008680008000200 */
[----:B------:R4:W1:Y:S02]  /*7e30*/  @P0 LDSM.16.M88.4 R36, [R2+0x200] ;  /* 0x000200000224083b */ /* 0x0008640000000200 */
.L_x_130:
[----:B------:R-:W-:Y:S05]  /*7e40*/  BSYNC B1 ;  /* 0x0000000000017941 */ /* 0x000fea0003800000 */
.L_x_129:
[----:B---3--:R-:W-:Y:S05]  /*7e50*/  VIADD R0, R25, 0x60 ;  /* 0x0000006019007836 */ /* 0x008fea0000000000 */
[----:B------:R-:W-:Y:S04]  /*7e60*/  SHF.R.U32.HI R0, RZ, 0x15, R0 ;  /* 0x00000015ff007819 */ /* 0x000fe80000011600 */
[----:B------:R-:W-:Y:S11]  /*7e70*/  LOP3.LUT P0, RZ, R0, 0x3, R46, 0x48, !PT ;  /* 0x0000000300ff7812 */ /* 0x000ff6000780482e */
[----:B------:R-:W-:Y:S02]  /*7e80*/  @!UPT UIADD3 URZ, UPT, UPT, URZ, URZ, URZ ;  /* 0x000000fffffff290 */ /* 0x000fe4000fffe0ff */
[----:B------:R-:W-:Y:S05]  /*7e90*/  @!P0 BRA `(.L_x_134) ;  /* 0x0000000000408947 */ /* 0x000fea0003800000 */
[----:B------:R-:W3:Y:S01]  /*7ea0*/  LDCU.64 UR8, c[0x4][0x70] ;  /* 0x01000e00ff0877ac */ /* 0x000ee20008000a00 */
[----:B------:R-:W-:Y:S01]  /*7eb0*/  MOV R3, 0x0 ;  /* 0x0000000000037802 */ /* 0x000fe20000000f00 */
[----:B------:R-:W-:Y:S02]  /*7ec0*/  HFMA2 R12, -RZ, RZ, 0, 5.9604644775390625e-08 ;  /* 0x00000001ff0c7431 */ /* 0x000fe400000001ff */
[----:B-1----:R-:W-:Y:S02]  /*7ed0*/  IMAD.MOV.U32 R8, RZ, RZ, 0x192 ;  /* 0x00000192ff087424 */ /* 0x002fe400078e00ff */
[----:B------:R-:W-:Y:S01]  /*7ee0*/  IMAD.MOV.U32 R13, RZ, RZ, RZ ;  /* 0x000000ffff0d7224 */ /* 0x000fe200078e00ff */
[----:B------:R-:W1:Y:S01]  /*7ef0*/  LDCU.64 UR6, c[0x4][0x78] ;  /* 0x01000f00ff0677ac */ /* 0x000e620008000a00 */
[----:B----4-:R-:W4:Y:S01]  /*7f00*/  LDC.64 R2, c[0x4][R3] ;  /* 0x0100000003027b82 */ /* 0x010f220000000a00 */
        /* <DEDUP_REMOVED lines=9> */
.L_x_134:
[----:B------:R-:W-:Y:S01]  /*7fa0*/  ISETP.NE.AND P0, PT, R57, RZ, PT ;  /* 0x000000ff3900720c */ /* 0x000fe20003f05270 */
[----:B------:R-:W-:Y:S05]  /*7fb0*/  WARPSYNC.ALL ;  /* 0x0000000000007948 */ /* 0x000fea0003800000 */
[----:B------:R-:W-:Y:S01]  /*7fc0*/  R2UR UR4, R25 ;  /* 0x00000000190472ca */ /* 0x000fe200000e0000 */
[----:B------:R-:W3:Y:S01]  /*7fd0*/  S2UR UR5, SR_CgaCtaId ;  /* 0x00000000000579c3 */ /* 0x000ee20000008800 */
[--C-:B-1----:R-:W-:Y:S01]  /*7fe0*/  HADD2.F32 R0, -RZ, R28.reuse.H0_H0 ;  /* 0x2000001cff007230 */ /* 0x102fe20000004100 */
[----:B------:R-:W-:Y:S01]  /*7ff0*/  BSSY.RECONVERGENT B0, `(.L_x_135) ;  /* 0x0000052000007945 */ /* 0x000fe20003800200 */
[----:B----4-:R-:W-:Y:S02]  /*8000*/  HADD2.F32 R2, -RZ, R28.H1_H1 ;  /* 0x3000001cff027230 */ /* 0x010fe40000004100 */
[--C-:B------:R-:W-:Y:S02]  /*8010*/  HADD2.F32 R3, -RZ, R29.reuse.H0_H0 ;  /* 0x2000001dff037230 */ /* 0x100fe40000004100 */
[----:B------:R-:W-:Y:S02]  /*8020*/  HADD2.F32 R20, -RZ, R29.H1_H1 ;  /* 0x3000001dff147230 */ /* 0x000fe40000004100 */
[--C-:B------:R-:W-:Y:S02]  /*8030*/  HADD2.F32 R21, -RZ, R30.reuse.H0_H0 ;  /* 0x2000001eff157230 */ /* 0x100fe40000004100 */
[----:B------:R-:W-:Y:S01]  /*8040*/  HADD2.F32 R25, -RZ, R30.H1_H1 ;  /* 0x3000001eff197230 */ /* 0x000fe20000004100 */
[----:B------:R-:W1:Y:S01]  /*8050*/  LDTM.16dp256bit.x4 R4, tmem[UR4+0x60] ;  /* 0x00006004000479ee */ /* 0x000e620008120000 */
[----:B------:R-:W-:Y:S01]  /*8060*/  R2UR UR4, R26 ;  /* 0x000000001a0472ca */ /* 0x000fe200000e0000 */
[----:B------:R-:W-:Y:S01]  /*8070*/  NOP ;  /* 0x0000000000007918 */ /* 0x000fe20000000000 */
[--C-:B------:R-:W-:Y:S02]  /*8080*/  HADD2.F32 R26, -RZ, R31.reuse.H0_H0 ;  /* 0x2000001fff1a7230 */ /* 0x100fe40000004100 */
[----:B------:R-:W-:Y:S02]  /*8090*/  HADD2.F32 R28, -RZ, R31.H1_H1 ;  /* 0x3000001fff1c7230 */ /* 0x000fe40000004100 */
[--C-:B------:R-:W-:Y:S02]  /*80a0*/  HADD2.F32 R29, -RZ, R36.reuse.H0_H0 ;  /* 0x20000024ff1d7230 */ /* 0x100fe40000004100 */
[----:B------:R-:W-:Y:S02]  /*80b0*/  HADD2.F32 R30, -RZ, R36.H1_H1 ;  /* 0x30000024ff1e7230 */ /* 0x000fe40000004100 */
[--C-:B------:R-:W-:Y:S02]  /*80c0*/  HADD2.F32 R31, -RZ, R37.reuse.H0_H0 ;  /* 0x20000025ff1f7230 */ /* 0x100fe40000004100 */
[----:B------:R-:W-:Y:S01]  /*80d0*/  HADD2.F32 R32, -RZ, R37.H1_H1 ;  /* 0x30000025ff207230 */ /* 0x000fe20000004100 */
[----:B------:R-:W-:Y:S01]  /*80e0*/  UIADD3 UR4, UPT, UPT, UR4, 0x110, URZ ;  /* 0x0000011004047890 */ /* 0x000fe2000fffe0ff */
[--C-:B------:R-:W-:Y:S02]  /*80f0*/  HADD2.F32 R33, -RZ, R38.reuse.H0_H0 ;  /* 0x20000026ff217230 */ /* 0x100fe40000004100 */
[----:B------:R-:W-:Y:S02]  /*8100*/  HADD2.F32 R34, -RZ, R38.H1_H1 ;  /* 0x30000026ff227230 */ /* 0x000fe40000004100 */
[--C-:B------:R-:W-:Y:S02]  /*8110*/  HADD2.F32 R35, -RZ, R39.reuse.H0_H0 ;  /* 0x20000027ff237230 */ /* 0x100fe40000004100 */
[----:B------:R-:W-:Y:S02]  /*8120*/  HADD2.F32 R36, -RZ, R39.H1_H1 ;  /* 0x30000027ff247230 */ /* 0x000fe40000004100 */
[C---:B-1----:R-:W-:Y:S01]  /*8130*/  FMUL R4, R24.reuse, R4 ;  /* 0x0000000418047220 */ /* 0x042fe20000400000 */
[----:B---3--:R-:W-:Y:S01]  /*8140*/  UPRMT UR4, UR5, 0x654, UR4 ;  /* 0x0000065405047896 */ /* 0x008fe20008000004 */
[C---:B------:R-:W-:Y:S01]  /*8150*/  FMUL R5, R24.reuse, R5 ;  /* 0x0000000518057220 */ /* 0x040fe20000400000 */
[C---:B------:R-:W-:Y:S01]  /*8160*/  FMUL R6, R24.reuse, R6 ;  /* 0x0000000618067220 */ /* 0x040fe20000400000 */
[C---:B------:R-:W-:Y:S01]  /*8170*/  FFMA R4, R27.reuse, R0, R4 ;  /* 0x000000001b047223 */ /* 0x040fe20000000004 */
[C---:B------:R-:W-:Y:S01]  /*8180*/  FMUL R7, R24.reuse, R7 ;  /* 0x0000000718077220 */ /* 0x040fe20000400000 */
[C---:B------:R-:W-:Y:S01]  /*8190*/  FFMA R5, R27.reuse, R2, R5 ;  /* 0x000000021b057223 */ /* 0x040fe20000000005 */
[C---:B------:R-:W-:Y:S01]  /*81a0*/  FFMA R6, R27.reuse, R3, R6 ;  /* 0x000000031b067223 */ /* 0x040fe20000000006 */
[C---:B------:R-:W-:Y:S01]  /*81b0*/  FMUL R8, R24.reuse, R8 ;  /* 0x0000000818087220 */ /* 0x040fe20000400000 */
[----:B------:R-:W-:Y:S01]  /*81c0*/  FFMA R7, R27, R20, R7 ;  /* 0x000000141b077223 */ /* 0x000fe20000000007 */
[----:B------:R-:W-:Y:S01]  /*81d0*/  SYNCS.ARRIVE.TRANS64.RED.A1T0 RZ, [UR4], RZ ;  /* 0x000000ffffff79a7 */ /* 0x000fe20008100404 */
[----:B------:R-:W-:Y:S01]  /*81e0*/  F2FP.F16.F32.PACK_AB R4, R5, R4 ;  /* 0x000000040504723e */ /* 0x000fe200000000ff */
[----:B------:R-:W-:Y:S01]  /*81f0*/  FFMA R8, R27, R21, R8 ;  /* 0x000000151b087223 */ /* 0x000fe20000000008 */
[C---:B------:R-:W-:Y:S01]  /*8200*/  FMUL R9, R24.reuse, R9 ;  /* 0x0000000918097220 */ /* 0x040fe20000400000 */
[----:B------:R-:W-:Y:S01]  /*8210*/  F2FP.F16.F32.PACK_AB R5, R7, R6 ;  /* 0x000000060705723e */ /* 0x000fe200000000ff */
[C---:B------:R-:W-:Y:S01]  /*8220*/  FMUL R0, R24.reuse, R10 ;  /* 0x0000000a18007220 */ /* 0x040fe20000400000 */
[C---:B------:R-:W-:Y:S01]  /*8230*/  FMUL R2, R24.reuse, R11 ;  /* 0x0000000b18027220 */ /* 0x040fe20000400000 */
[C---:B------:R-:W-:Y:S01]  /*8240*/  FMUL R3, R24.reuse, R12 ;  /* 0x0000000c18037220 */ /* 0x040fe20000400000 */
[C---:B------:R-:W-:Y:S01]  /*8250*/  FFMA R9, R27.reuse, R25, R9 ;  /* 0x000000191b097223 */ /* 0x040fe20000000009 */
[C---:B------:R-:W-:Y:S01]  /*8260*/  FMUL R10, R24.reuse, R13 ;  /* 0x0000000d180a7220 */ /* 0x040fe20000400000 */
[C---:B------:R-:W-:Y:S01]  /*8270*/  FFMA R0, R27.reuse, R26, R0 ;  /* 0x0000001a1b007223 */ /* 0x040fe20000000000 */
[C---:B------:R-:W-:Y:S01]  /*8280*/  FMUL R11, R24.reuse, R14 ;  /* 0x0000000e180b7220 */ /* 0x040fe20000400000 */
[C---:B------:R-:W-:Y:S01]  /*8290*/  FFMA R2, R27.reuse, R28, R2 ;  /* 0x0000001c1b027223 */ /* 0x040fe20000000002 */
[C---:B------:R-:W-:Y:S01]  /*82a0*/  FMUL R15, R24.reuse, R15 ;  /* 0x0000000f180f7220 */ /* 0x040fe20000400000 */
[C---:B------:R-:W-:Y:S01]  /*82b0*/  FMUL R12, R24.reuse, R16 ;  /* 0x00000010180c7220 */ /* 0x040fe20000400000 */
[C---:B------:R-:W-:Y:S01]  /*82c0*/  FFMA R3, R27.reuse, R29, R3 ;  /* 0x0000001d1b037223 */ /* 0x040fe20000000003 */
[C---:B------:R-:W-:Y:S01]  /*82d0*/  FMUL R13, R24.reuse, R17 ;  /* 0x00000011180d7220 */ /* 0x040fe20000400000 */
[C---:B------:R-:W-:Y:S01]  /*82e0*/  FFMA R10, R27.reuse, R30, R10 ;  /* 0x0000001e1b0a7223 */ /* 0x040fe2000000000a */
[C---:B------:R-:W-:Y:S01]  /*82f0*/  FMUL R14, R24.reuse, R18 ;  /* 0x00000012180e7220 */ /* 0x040fe20000400000 */
[C---:B------:R-:W-:Y:S01]  /*8300*/  FFMA R11, R27.reuse, R31, R11 ;  /* 0x0000001f1b0b7223 */ /* 0x040fe2000000000b */
        /* <DEDUP_REMOVED lines=32> */
.L_x_136:
[----:B------:R-:W-:Y:S05]  /*8510*/  BSYNC.RECONVERGENT B0 ;  /* 0x0000000000007941 */ /* 0x000fea0003800200 */
.L_x_135:
[----:B------:R-:W-:Y:S01]  /*8520*/  BAR.SYNC.DEFER_BLOCKING 0x1, 0x80 ;  /* 0x0042000000007b1d */ /* 0x000fe20000010000 */
[----:B------:R-:W-:Y:S01]  /*8530*/  UISETP.NE.AND UP0, UPT, UR47, -0x4, UPT ;  /* 0xfffffffc2f00788c */ /* 0x000fe2000bf05270 */
[----:B------:R-:W-:Y:S08]  /*8540*/  IADD3 R22, PT, PT, R22, 0x1, RZ ;  /* 0x0000000116167810 */ /* 0x000ff00007ffe0ff */
[----:B------:R-:W-:Y:S05]  /*8550*/  BRA.U !UP0, `(.L_x_137) ;  /* 0x0000000108247547 */ /* 0x000fea000b800000 */
[----:B------:R-:W-:Y:S01]  /*8560*/  ISETP.NE.AND P0, PT, R58, RZ, PT ;  /* 0x000000ff3a00720c */ /* 0x000fe20003f05270 */
[----:B------:R-:W-:Y:S01]  /*8570*/  IMAD.U32 R0, RZ, RZ, UR46 ;  /* 0x0000002eff007e24 */ /* 0x000fe2000f8e00ff */
[----:B------:R-:W-:Y:S04]  /*8580*/  UIADD3 UR4, UPT, UPT, UR46, 0x1, URZ ;  /* 0x000000012e047890 */ /* 0x000fe8000fffe0ff */
[----:B------:R-:W-:Y:S04]  /*8590*/  UISETP.NE.AND UP0, UPT, UR4, 0x4, UPT ;  /* 0x000000040400788c */ /* 0x000fe8000bf05270 */
[----:B------:R-:W-:Y:S03]  /*85a0*/  USEL UR46, UR4, URZ, UP0 ;  /* 0x000000ff042e7287 */ /* 0x000fe60008000000 */
[----:B------:R-:W-:Y:S05]  /*85b0*/  @P0 LEA R0, R0, UR44, 0x3 ;  /* 0x0000002c00000c11 */ /* 0x000fea000f8e18ff */
[----:B------:R-:W-:Y:S05]  /*85c0*/  @P0 VIADD R0, R0, 0xa0 ;  /* 0x000000a000000836 */ /* 0x000fea0000000000 */
[----:B------:R-:W-:Y:S04]  /*85d0*/  @P0 PRMT R0, R65, 0x654, R0 ;  /* 0x0000065441000816 */ /* 0x000fe80000000000 */
[----:B------:R3:W-:Y:S03]  /*85e0*/  @P0 SYNCS.ARRIVE.TRANS64.RED.A1T0 RZ, [R0+URZ], RZ ;  /* 0x000000ff00ff09a7 */ /* 0x0007e600081004ff */
.L_x_137:
[----:B------:R-:W-:Y:S01]  /*85f0*/  R2UR UR5, R47 ;  /* 0x000000002f0572ca */ /* 0x000fe200000e0000 */
[----:B------:R-:W-:Y:S01]  /*8600*/  UISETP.NE.AND UP0, UPT, UR61, URZ, UPT ;  /* 0x000000ff3d00728c */ /* 0x000fe2000bf05270 */
[----:B------:R-:W-:Y:S01]  /*8610*/  R2UR UR4, R48 ;  /* 0x00000000300472ca */ /* 0x000fe200000e0000 */
[----:B------:R-:W-:Y:S01]  /*8620*/  UIADD3 UR47, UPT, UPT, UR47, 0x4, URZ ;  /* 0x000000042f2f7890 */ /* 0x000fe2000fffe0ff */
[----:B------:R-:W-:Y:S01]  /*8630*/  ISETP.NE.AND P0, PT, R52, 0x2, PT ;  /* 0x000000023400780c */ /* 0x000fe20003f05270 */
[----:B------:R-:W-:Y:S01]  /*8640*/  UMOV UR36, UR60 ;  /* 0x0000003c00247c82 */ /* 0x000fe20008000000 */
[----:B------:R-:W-:Y:S02]  /*8650*/  ISETP.NE.AND P1, PT, R22, 0x4, PT ;  /* 0x000000041600780c */ /* 0x000fe40003f25270 */
[----:B------:R-:W-:Y:S02]  /*8660*/  SEL R2, RZ, 0x1, P0 ;  /* 0x00000001ff027807 */ /* 0x000fe40000000000 */
[----:B---3--:R-:W-:Y:S02]  /*8670*/  SEL R0, RZ, 0x1, P1 ;  /* 0x00000001ff007807 */ /* 0x008fe40000800000 */
[----:B------:R-:W-:Y:S01]  /*8680*/  LOP3.LUT R53, R53, R2, RZ, 0x3c, !PT ;  /* 0x0000000235357212 */ /* 0x000fe200078e3cff */
[----:B------:R-:W-:Y:S01]  /*8690*/  UIADD3 UR20, UPT, UPT, UR37, UR5, URZ ;  /* 0x0000000525147290 */ /* 0x000fe2000fffe0ff */
[----:B------:R-:W-:Y:S01]  /*86a0*/  LOP3.LUT R54, R54, R0, RZ, 0x3c, !PT ;  /* 0x0000000036367212 */ /* 0x000fe200078e3cff */
[----:B------:R-:W-:Y:S01]  /*86b0*/  UIADD3 UR16, UPT, UPT, UR38, UR4, URZ ;  /* 0x0000000426107290 */ /* 0x000fe2000fffe0ff */
[----:B------:R-:W-:Y:S02]  /*86c0*/  SEL R52, R52, RZ, P0 ;  /* 0x000000ff34347207 */ /* 0x000fe40000000000 */
[----:B------:R-:W-:Y:S01]  /*86d0*/  SEL R22, R22, RZ, P1 ;  /* 0x000000ff16167207 */ /* 0x000fe20000800000 */
[----:B------:R-:W-:Y:S08]  /*86e0*/  BRA.U UP0, `(.L_x_138) ;  /* 0xffffffcd00b07547 */ /* 0x000ff0000b83ffff */
[----:B------:R-:W-:-:S13]  /*86f0*/  R2UR UR4, R49 ;  /* 0x00000000310472ca */ /* 0x000fda00000e0000 */
[----:B------:R-:W-:-:S09]  /*8700*/  UISETP.NE.AND UP0, UPT, UR4, URZ, UPT ;  /* 0x000000ff0400728c */ /* 0x000fd2000bf05270 */
[----:B------:R-:W-:Y:S05]  /*8710*/  BRA.U !UP0, `(.L_x_139) ;  /* 0x0000000108487547 */ /* 0x000fea000b800000 */
[----:B------:R-:W3:Y:S02]  /*8720*/  LDCU.64 UR4, c[0x0][0x890] ;  /* 0x00011200ff0477ac */ /* 0x000ee40008000a00 */
[----:B---3--:R-:W-:-:S04]  /*8730*/  UISETP.NE.U32.AND UP0, UPT, UR4, URZ, UPT ;  /* 0x000000ff0400728c */ /* 0x008fc8000bf05070 */
[----:B------:R-:W-:-:S09]  /*8740*/  UISETP.NE.AND.EX UP0, UPT, UR5, URZ, UPT, UP0 ;  /* 0x000000ff0500728c */ /* 0x000fd2000bf05300 */
[----:B------:R-:W-:Y:S05]  /*8750*/  BRA.U UP0, `(.L_x_140) ;  /* 0x00000001000c7547 */ /* 0x000fea000b800000 */
[----:B------:R-:W-:-:S13]  /*8760*/  FSETP.NEU.AND P0, PT, R27, RZ, PT ;  /* 0x000000ff1b00720b */ /* 0x000fda0003f0d000 */
[----:B------:R-:W-:Y:S05]  /*8770*/  @!P0 EXIT ;  /* 0x000000000000894d */ /* 0x000fea0003800000 */
[----:B------:R-:W-:Y:S05]  /*8780*/  BRA `(.L_x_139) ;  /* 0x00000000002c7947 */ /* 0x000fea0003800000 */
.L_x_140:
[----:B------:R-:W-:Y:S01]  /*8790*/  ISETP.NE.AND P0, PT, R51, RZ, PT ;  /* 0x000000ff3300720c */ /* 0x000fe20003f05270 */
[----:B------:R-:W-:-:S12]  /*87a0*/  BSSY.RECONVERGENT B0, `(.L_x_139) ;  /* 0x0000009000007945 */ /* 0x000fd80003800200 */
[----:B------:R-:W-:Y:S05]  /*87b0*/  @P0 BRA `(.L_x_141) ;  /* 0x0000000000140947 */ /* 0x000fea0003800000 */
[----:B------:R-:W3:Y:S02]  /*87c0*/  LDCU.64 UR4, c[0x0][0x888] ;  /* 0x00011100ff0477ac */ /* 0x000ee40008000a00 */
[----:B---3--:R-:W-:-:S04]  /*87d0*/  ISETP.NE.U32.AND P0, PT, RZ, UR4, PT ;  /* 0x00000004ff007c0c */ /* 0x008fc8000bf05070 */
[----:B------:R-:W-:-:S13]  /*87e0*/  ISETP.NE.AND.EX P0, PT, RZ, UR5, PT, P0 ;  /* 0x00000005ff007c0c */ /* 0x000fda000bf05300 */
[----:B------:R-:W-:Y:S05]  /*87f0*/  @!P0 EXIT ;  /* 0x000000000000894d */ /* 0x000fea0003800000 */
[----:B------:R-:W-:Y:S05]  /*8800*/  BRA `(.L_x_142) ;  /* 0x0000000000087947 */ /* 0x000fea0003800000 */
.L_x_141:
[----:B------:R-:W-:-:S13]  /*8810*/  FSETP.NEU.AND P0, PT, R27, RZ, PT ;  /* 0x000000ff1b00720b */ /* 0x000fda0003f0d000 */
[----:B------:R-:W-:Y:S05]  /*8820*/  @!P0 EXIT ;  /* 0x000000000000894d */ /* 0x000fea0003800000 */
.L_x_142:
[----:B------:R-:W-:Y:S05]  /*8830*/  BSYNC.RECONVERGENT B0 ;  /* 0x0000000000007941 */ /* 0x000fea0003800200 */
.L_x_139:
[----:B------:R-:W3:Y:S01]  /*8840*/  S2UR UR5, SR_CgaCtaId ;  /* 0x00000000000579c3 */ /* 0x000ee20000008800 */
[----:B------:R-:W-:Y:S01]  /*8850*/  ULEA UR4, UR46, UR44, 0x3 ;  /* 0x0000002c2e047291 */ /* 0x000fe2000f8e18ff */
[----:B------:R-:W-:-:S04]  /*8860*/  DEPBAR.LE SB0, 0x0 ;  /* 0x000080000000791a */ /* 0x000fc80000000000 */
[----:B------:R-:W-:-:S04]  /*8870*/  UIADD3 UR4, UPT, UPT, UR4, 0xa0, URZ ;  /* 0x000000a004047890 */ /* 0x000fc8000fffe0ff */
[----:B---3--:R-:W-:-:S09]  /*8880*/  UPRMT UR4, UR5, 0x654, UR4 ;  /* 0x0000065405047896 */ /* 0x008fd20008000004 */
[----:B------:R-:W-:Y:S01]  /*8890*/  SYNCS.ARRIVE.TRANS64.RED.A1T0 RZ, [UR4], RZ ;  /* 0x000000ffffff79a7 */ /* 0x000fe20008100404 */
[----:B------:R-:W-:Y:S05]  /*88a0*/  EXIT ;  /* 0x000000000000794d */ /* 0x000fea0003800000 */
.L_x_25:
[----:B--2---:R2:W3:Y:S02]  /*88b0*/  SYNCS.PHASECHK.TRANS64.TRYWAIT P0, [R0+URZ+0x140], R2 ;  /* 0x00014002000075a7 */ /* 0x0044e400080011ff */
[----:B---3--:R-:W-:Y:S05]  /*88c0*/  @!P0 NANOSLEEP.SYNCS 0x989680 ;  /* 0x009896800000895d */ /* 0x008fea0003900000 */
[----:B------:R-:W3:Y:S02]  /*88d0*/  @!P0 SYNCS.PHASECHK.TRANS64 P0, [R0+URZ+0x140], R2 ;  /* 0x00014002000085a7 */ /* 0x000ee400080010ff */
[----:B---3--:R-:W-:Y:S05]  /*88e0*/  @!P0 BRA `(.L_x_25) ;  /* 0xfffffffc00f08947 */ /* 0x008fea000383ffff */
[----:B------:R-:W-:Y:S05]  /*88f0*/  BRA `(.L_x_143) ;  /* 0xffffff90002c7947 */ /* 0x000fea000383ffff */
.L_x_28:
[----:B--2---:R-:W-:-:S07]  /*8900*/  MOV R0, UR33 ;  /* 0x0000002100007c02 */ /* 0x004fce0008000f00 */
.L_x_144:
[----:B--2---:R2:W3:Y:S02]  /*8910*/  SYNCS.PHASECHK.TRANS64.TRYWAIT P0, [R0+URZ+0x40], R3 ;  /* 0x00004003000075a7 */ /* 0x0044e400080011ff */
[----:B---3--:R-:W-:Y:S05]  /*8920*/  @!P0 NANOSLEEP.SYNCS 0x989680 ;  /* 0x009896800000895d */ /* 0x008fea0003900000 */
[----:B------:R-:W3:Y:S02]  /*8930*/  @!P0 SYNCS.PHASECHK.TRANS64 P0, [R0+URZ+0x40], R3 ;  /* 0x00004003000085a7 */ /* 0x000ee400080010ff */
[----:B---3--:R-:W-:Y:S05]  /*8940*/  @!P0 BRA `(.L_x_144) ;  /* 0xfffffffc00f08947 */ /* 0x008fea000383ffff */
[----:B------:R-:W-:Y:S05]  /*8950*/  BRA `(.L_x_27) ;  /* 0xffffff90006c7947 */ /* 0x000fea000383ffff */
.L_x_35:
[----:B-1----:R-:W-:-:S07]  /*8960*/  MOV R0, UR17 ;  /* 0x0000001100007c02 */ /* 0x002fce0008000f00 */
.L_x_145:
[----:B-1----:R1:W2:Y:S02]  /*8970*/  SYNCS.PHASECHK.TRANS64.TRYWAIT P0, [R0+URZ+0x40], R3 ;  /* 0x00004003000075a7 */ /* 0x0022a400080011ff */
[----:B--2---:R-:W-:Y:S05]  /*8980*/  @!P0 NANOSLEEP.SYNCS 0x989680 ;  /* 0x009896800000895d */ /* 0x004fea0003900000 */
[----:B------:R-:W2:Y:S02]  /*8990*/  @!P0 SYNCS.PHASECHK.TRANS64 P0, [R0+URZ+0x40], R3 ;  /* 0x00004003000085a7 */ /* 0x000ea400080010ff */
[----:B--2---:R-:W-:Y:S05]  /*89a0*/  @!P0 BRA `(.L_x_145) ;  /* 0xfffffffc00f08947 */ /* 0x004fea000383ffff */
[----:B------:R-:W-:Y:S05]  /*89b0*/  BRA `(.L_x_34) ;  /* 0xffffff94002c7947 */ /* 0x000fea000383ffff */
.L_x_40:
[----:B-1----:R1:W2:Y:S02]  /*89c0*/  SYNCS.PHASECHK.TRANS64.TRYWAIT P0, [R3+URZ+0xd0], R0 ;  /* 0x0000d000030075a7 */ /* 0x0022a400080011ff */
[----:B--2---:R-:W-:Y:S05]  /*89d0*/  @!P0 NANOSLEEP.SYNCS 0x989680 ;  /* 0x009896800000895d */ /* 0x004fea0003900000 */
[----:B------:R-:W2:Y:S02]  /*89e0*/  @!P0 SYNCS.PHASECHK.TRANS64 P0, [R3+URZ+0xd0], R0 ;  /* 0x0000d000030085a7 */ /* 0x000ea400080010ff */
[----:B--2---:R-:W-:Y:S05]  /*89f0*/  @!P0 BRA `(.L_x_40) ;  /* 0xfffffffc00f08947 */ /* 0x004fea000383ffff */
[----:B------:R-:W-:Y:S05]  /*8a00*/  BRA `(.L_x_146) ;  /* 0xffffff9400cc7947 */ /* 0x000fea000383ffff */
.L_x_44:
[----:B------:R-:W-:-:S07]  /*8a10*/  MOV R0, UR4 ;  /* 0x0000000400007c02 */ /* 0x000fce0008000f00 */
.L_x_147:
[----:B-1----:R1:W2:Y:S02]  /*8a20*/  SYNCS.PHASECHK.TRANS64.TRYWAIT P0, [R0+URZ], R2 ;  /* 0x00000002000075a7 */ /* 0x0022a400080011ff */
[----:B--2---:R-:W-:Y:S05]  /*8a30*/  @!P0 NANOSLEEP.SYNCS 0x989680 ;  /* 0x009896800000895d */ /* 0x004fea0003900000 */
[----:B------:R-:W2:Y:S02]  /*8a40*/  @!P0 SYNCS.PHASECHK.TRANS64 P0, [R0+URZ], R2 ;  /* 0x00000002000085a7 */ /* 0x000ea400080010ff */
[----:B--2---:R-:W-:Y:S05]  /*8a50*/  @!P0 BRA `(.L_x_147) ;  /* 0xfffffffc00f08947 */ /* 0x004fea000383ffff */
[----:B------:R-:W-:Y:S05]  /*8a60*/  BRA `(.L_x_148) ;  /* 0xffffff9c00787947 */ /* 0x000fea000383ffff */
.L_x_45:
[----:B------:R-:W-:-:S07]  /*8a70*/  MOV R0, UR5 ;  /* 0x0000000500007c02 */ /* 0x000fce0008000f00 */
.L_x_149:
[----:B-1----:R1:W2:Y:S02]  /*8a80*/  SYNCS.PHASECHK.TRANS64.TRYWAIT P0, [R0+URZ], R3 ;  /* 0x00000003000075a7 */ /* 0x0022a400080011ff */
[----:B--2---:R-:W-:Y:S05]  /*8a90*/  @!P0 NANOSLEEP.SYNCS 0x989680 ;  /* 0x009896800000895d */ /* 0x004fea0003900000 */
[----:B------:R-:W2:Y:S02]  /*8aa0*/  @!P0 SYNCS.PHASECHK.TRANS64 P0, [R0+URZ], R3 ;  /* 0x00000003000085a7 */ /* 0x000ea400080010ff */
[----:B--2---:R-:W-:Y:S05]  /*8ab0*/  @!P0 BRA `(.L_x_149) ;  /* 0xfffffffc00f08947 */ /* 0x004fea000383ffff */
[----:B------:R-:W-:Y:S05]  /*8ac0*/  BRA `(.L_x_150) ;  /* 0xffffff9c00847947 */ /* 0x000fea000383ffff */
.L_x_46:
[----:B------:R-:W-:-:S07]  /*8ad0*/  MOV R0, UR5 ;  /* 0x0000000500007c02 */ /* 0x000fce0008000f00 */
.L_x_151:
[----:B-1----:R1:W2:Y:S02]  /*8ae0*/  SYNCS.PHASECHK.TRANS64.TRYWAIT P0, [R0+URZ], R3 ;  /* 0x00000003000075a7 */ /* 0x0022a400080011ff */
[----:B--2---:R-:W-:Y:S05]  /*8af0*/  @!P0 NANOSLEEP.SYNCS 0x989680 ;  /* 0x009896800000895d */ /* 0x004fea0003900000 */
[----:B------:R-:W2:Y:S02]  /*8b00*/  @!P0 SYNCS.PHASECHK.TRANS64 P0, [R0+URZ], R3 ;  /* 0x00000003000085a7 */ /* 0x000ea400080010ff */
[----:B--2---:R-:W-:Y:S05]  /*8b10*/  @!P0 BRA `(.L_x_151) ;  /* 0xfffffffc00f08947 */ /* 0x004fea000383ffff */
[----:B------:R-:W-:Y:S05]  /*8b20*/  BRA `(.L_x_152) ;  /* 0xffffff9c00907947 */ /* 0x000fea000383ffff */
.L_x_47:
[----:B------:R-:W-:-:S07]  /*8b30*/  MOV R0, UR5 ;  /* 0x0000000500007c02 */ /* 0x000fce0008000f00 */
.L_x_153:
[----:B-1----:R1:W2:Y:S02]  /*8b40*/  SYNCS.PHASECHK.TRANS64.TRYWAIT P0, [R0+URZ], R3 ;  /* 0x00000003000075a7 */ /* 0x0022a400080011ff */
[----:B--2---:R-:W-:Y:S05]  /*8b50*/  @!P0 NANOSLEEP.SYNCS 0x989680 ;  /* 0x009896800000895d */ /* 0x004fea0003900000 */
[----:B------:R-:W2:Y:S02]  /*8b60*/  @!P0 SYNCS.PHASECHK.TRANS64 P0, [R0+URZ], R3 ;  /* 0x00000003000085a7 */ /* 0x000ea400080010ff */
[----:B--2---:R-:W-:Y:S05]  /*8b70*/  @!P0 BRA `(.L_x_153) ;  /* 0xfffffffc00f08947 */ /* 0x004fea000383ffff */
[----:B------:R-:W-:Y:S05]  /*8b80*/  BRA `(.L_x_154) ;  /* 0xffffff9c009c7947 */ /* 0x000fea000383ffff */
.L_x_48:
[----:B------:R-:W-:-:S07]  /*8b90*/  MOV R0, UR5 ;  /* 0x0000000500007c02 */ /* 0x000fce0008000f00 */
.L_x_155:
[----:B-1----:R1:W2:Y:S02]  /*8ba0*/  SYNCS.PHASECHK.TRANS64.TRYWAIT P0, [R0+URZ], R3 ;  /* 0x00000003000075a7 */ /* 0x0022a400080011ff */
[----:B--2---:R-:W-:Y:S05]  /*8bb0*/  @!P0 NANOSLEEP.SYNCS 0x989680 ;  /* 0x009896800000895d */ /* 0x004fea0003900000 */
[----:B------:R-:W2:Y:S02]  /*8bc0*/  @!P0 SYNCS.PHASECHK.TRANS64 P0, [R0+URZ], R3 ;  /* 0x00000003000085a7 */ /* 0x000ea400080010ff */
[----:B--2---:R-:W-:Y:S05]  /*8bd0*/  @!P0 BRA `(.L_x_155) ;  /* 0xfffffffc00f08947 */ /* 0x004fea000383ffff */
[----:B------:R-:W-:Y:S05]  /*8be0*/  BRA `(.L_x_156) ;  /* 0xffffff9c00a87947 */ /* 0x000fea000383ffff */
.L_x_49:
[----:B------:R-:W-:-:S07]  /*8bf0*/  MOV R0, UR5 ;  /* 0x0000000500007c02 */ /* 0x000fce0008000f00 */
.L_x_157:
[----:B-1----:R1:W2:Y:S02]  /*8c00*/  SYNCS.PHASECHK.TRANS64.TRYWAIT P0, [R0+URZ], R3 ;  /* 0x00000003000075a7 */ /* 0x0022a400080011ff */
[----:B--2---:R-:W-:Y:S05]  /*8c10*/  @!P0 NANOSLEEP.SYNCS 0x989680 ;  /* 0x009896800000895d */ /* 0x004fea0003900000 */
[----:B------:R-:W2:Y:S02]  /*8c20*/  @!P0 SYNCS.PHASECHK.TRANS64 P0, [R0+URZ], R3 ;  /* 0x00000003000085a7 */ /* 0x000ea400080010ff */
[----:B--2---:R-:W-:Y:S05]  /*8c30*/  @!P0 BRA `(.L_x_157) ;  /* 0xfffffffc00f08947 */ /* 0x004fea000383ffff */
[----:B------:R-:W-:Y:S05]  /*8c40*/  BRA `(.L_x_158) ;  /* 0xffffff9c00b47947 */ /* 0x000fea000383ffff */
.L_x_50:
[----:B------:R-:W-:-:S07]  /*8c50*/  MOV R0, UR5 ;  /* 0x0000000500007c02 */ /* 0x000fce0008000f00 */
.L_x_159:
[----:B-1----:R1:W2:Y:S02]  /*8c60*/  SYNCS.PHASECHK.TRANS64.TRYWAIT P0, [R0+URZ], R3 ;  /* 0x00000003000075a7 */ /* 0x0022a400080011ff */
[----:B--2---:R-:W-:Y:S05]  /*8c70*/  @!P0 NANOSLEEP.SYNCS 0x989680 ;  /* 0x009896800000895d */ /* 0x004fea0003900000 */
[----:B------:R-:W2:Y:S02]  /*8c80*/  @!P0 SYNCS.PHASECHK.TRANS64 P0, [R0+URZ], R3 ;  /* 0x00000003000085a7 */ /* 0x000ea400080010ff */
[----:B--2---:R-:W-:Y:S05]  /*8c90*/  @!P0 BRA `(.L_x_159) ;  /* 0xfffffffc00f08947 */ /* 0x004fea000383ffff */
[----:B------:R-:W-:Y:S05]  /*8ca0*/  BRA `(.L_x_160) ;  /* 0xffffff9c00c07947 */ /* 0x000fea000383ffff */
.L_x_53:
[----:B-1----:R1:W2:Y:S02]  /*8cb0*/  SYNCS.PHASECHK.TRANS64.TRYWAIT P0, [R2+URZ+0x130], R4 ;  /* 0x00013004020075a7 */ /* 0x0022a400080011ff */
[----:B--2---:R-:W-:Y:S05]  /*8cc0*/  @!P0 NANOSLEEP.SYNCS 0x989680 ;  /* 0x009896800000895d */ /* 0x004fea0003900000 */
[----:B------:R-:W2:Y:S02]  /*8cd0*/  @!P0 SYNCS.PHASECHK.TRANS64 P0, [R2+URZ+0x130], R4 ;  /* 0x00013004020085a7 */ /* 0x000ea400080010ff */
[----:B--2---:R-:W-:Y:S05]  /*8ce0*/  @!P0 BRA `(.L_x_53) ;  /* 0xfffffffc00f08947 */ /* 0x004fea000383ffff */
[----:B------:R-:W-:Y:S05]  /*8cf0*/  BRA `(.L_x_161) ;  /* 0xffffffa000247947 */ /* 0x000fea000383ffff */
.L_x_54:
[----:B------:R-:W-:-:S07]  /*8d00*/  MOV R2, UR4 ;  /* 0x0000000400027c02 */ /* 0x000fce0008000f00 */
.L_x_162:
[----:B-1----:R1:W2:Y:S02]  /*8d10*/  SYNCS.PHASECHK.TRANS64.TRYWAIT P0, [R2+URZ+0xe0], R5 ;  /* 0x0000e005020075a7 */ /* 0x0022a400080011ff */
[----:B--2---:R-:W-:Y:S05]  /*8d20*/  @!P0 NANOSLEEP.SYNCS 0x989680 ;  /* 0x009896800000895d */ /* 0x004fea0003900000 */
[----:B------:R-:W2:Y:S02]  /*8d30*/  @!P0 SYNCS.PHASECHK.TRANS64 P0, [R2+URZ+0xe0], R5 ;  /* 0x0000e005020085a7 */ /* 0x000ea400080010ff */
[----:B--2---:R-:W-:Y:S05]  /*8d40*/  @!P0 BRA `(.L_x_162) ;  /* 0xfffffffc00f08947 */ /* 0x004fea000383ffff */
[----:B------:R-:W-:Y:S05]  /*8d50*/  BRA `(.L_x_163) ;  /* 0xffffffa000347947 */ /* 0x000fea000383ffff */
.L_x_55:
[----:B-1----:R1:W2:Y:S02]  /*8d60*/  SYNCS.PHASECHK.TRANS64.TRYWAIT P1, [R2+URZ+0xd0], R4 ;  /* 0x0000d004020075a7 */ /* 0x0022a400080211ff */
[----:B--2---:R-:W-:Y:S05]  /*8d70*/  @!P1 NANOSLEEP.SYNCS 0x989680 ;  /* 0x009896800000995d */ /* 0x004fea0003900000 */
[----:B------:R-:W2:Y:S02]  /*8d80*/  @!P1 SYNCS.PHASECHK.TRANS64 P1, [R2+URZ+0xd0], R4 ;  /* 0x0000d004020095a7 */ /* 0x000ea400080210ff */
[----:B--2---:R-:W-:Y:S05]  /*8d90*/  @!P1 BRA `(.L_x_55) ;  /* 0xfffffffc00f09947 */ /* 0x004fea000383ffff */
[----:B------:R-:W-:Y:S05]  /*8da0*/  BRA `(.L_x_164) ;  /* 0xffffffa000647947 */ /* 0x000fea000383ffff */
.L_x_58:
[----:B------:R-:W-:-:S07]  /*8db0*/  MOV R0, UR4 ;  /* 0x0000000400007c02 */ /* 0x000fce0008000f00 */
.L_x_165:
[----:B-1----:R1:W2:Y:S02]  /*8dc0*/  SYNCS.PHASECHK.TRANS64.TRYWAIT P0, [R0+URZ+0xe0], R2 ;  /* 0x0000e002000075a7 */ /* 0x0022a400080011ff */
[----:B--2---:R-:W-:Y:S05]  /*8dd0*/  @!P0 NANOSLEEP.SYNCS 0x989680 ;  /* 0x009896800000895d */ /* 0x004fea0003900000 */
[----:B------:R-:W2:Y:S02]  /*8de0*/  @!P0 SYNCS.PHASECHK.TRANS64 P0, [R0+URZ+0xe0], R2 ;  /* 0x0000e002000085a7 */ /* 0x000ea400080010ff */
[----:B--2---:R-:W-:Y:S05]  /*8df0*/  @!P0 BRA `(.L_x_165) ;  /* 0xfffffffc00f08947 */ /* 0x004fea000383ffff */
[----:B------:R-:W-:Y:S05]  /*8e00*/  BRA `(.L_x_57) ;  /* 0xffffffa000b87947 */ /* 0x000fea000383ffff */
.L_x_65:
[----:B-1----:R1:W2:Y:S02]  /*8e10*/  SYNCS.PHASECHK.TRANS64.TRYWAIT P1, [R0+URZ+0xd0], R2 ;  /* 0x0000d002000075a7 */ /* 0x0022a400080211ff */
[----:B--2---:R-:W-:Y:S05]  /*8e20*/  @!P1 NANOSLEEP.SYNCS 0x989680 ;  /* 0x009896800000995d */ /* 0x004fea0003900000 */
[----:B------:R-:W2:Y:S02]  /*8e30*/  @!P1 SYNCS.PHASECHK.TRANS64 P1, [R0+URZ+0xd0], R2 ;  /* 0x0000d002000095a7 */ /* 0x000ea400080210ff */
[----:B--2---:R-:W-:Y:S05]  /*8e40*/  @!P1 BRA `(.L_x_65) ;  /* 0xfffffffc00f09947 */ /* 0x004fea000383ffff */
[----:B------:R-:W-:Y:S05]  /*8e50*/  BRA `(.L_x_166) ;  /* 0xffffffa800307947 */ /* 0x000fea000383ffff */
.L_x_66:
[----:B------:R-:W-:-:S07]  /*8e60*/  MOV R2, UR31 ;  /* 0x0000001f00027c02 */ /* 0x000fce0008000f00 */
.L_x_167:
[----:B-1----:R1:W2:Y:S02]  /*8e70*/  SYNCS.PHASECHK.TRANS64.TRYWAIT P0, [R2+URZ+0x110], R0 ;  /* 0x00011000020075a7 */ /* 0x0022a400080011ff */
[----:B--2---:R-:W-:Y:S05]  /*8e80*/  @!P0 NANOSLEEP.SYNCS 0x989680 ;  /* 0x009896800000895d */ /* 0x004fea0003900000 */
[----:B------:R-:W2:Y:S02]  /*8e90*/  @!P0 SYNCS.PHASECHK.TRANS64 P0, [R2+URZ+0x110], R0 ;  /* 0x00011000020085a7 */ /* 0x000ea400080010ff */
[----:B--2---:R-:W-:Y:S05]  /*8ea0*/  @!P0 BRA `(.L_x_167) ;  /* 0xfffffffc00f08947 */ /* 0x004fea000383ffff */
[----:B------:R-:W-:Y:S05]  /*8eb0*/  BRA `(.L_x_168) ;  /* 0xffffffa800807947 */ /* 0x000fea000383ffff */
.L_x_69:
[----:B------:R-:W-:Y:S07]  /*8ec0*/  MOV R0, UR5 ;  /* 0x0000000500007c02 */ /* 0x000fee0008000f00 */
.L_x_169:
[----:B-1----:R1:W2:Y:S02]  /*8ed0*/  SYNCS.PHASECHK.TRANS64.TRYWAIT P0, [R0+URZ], R2 ;  /* 0x00000002000075a7 */ /* 0x0022a400080011ff */
[----:B--2---:R-:W-:Y:S05]  /*8ee0*/  @!P0 NANOSLEEP.SYNCS 0x989680 ;  /* 0x009896800000895d */ /* 0x004fea0003900000 */
[----:B------:R-:W2:Y:S02]  /*8ef0*/  @!P0 SYNCS.PHASECHK.TRANS64 P0, [R0+URZ], R2 ;  /* 0x00000002000085a7 */ /* 0x000ea400080010ff */
[----:B--2---:R-:W-:Y:S05]  /*8f00*/  @!P0 BRA `(.L_x_169) ;  /* 0xfffffffc00f08947 */ /* 0x004fea000383ffff */
[----:B------:R-:W-:Y:S05]  /*8f10*/  BRA `(.L_x_68) ;  /* 0xffffffa8009c7947 */ /* 0x000fea000383ffff */
.L_x_72:
[----:B------:R-:W-:-:S07]  /*8f20*/  MOV R0, UR4 ;  /* 0x0000000400007c02 */ /* 0x000fce0008000f00 */
.L_x_170:
[----:B--2---:R2:W4:Y:S02]  /*8f30*/  SYNCS.PHASECHK.TRANS64.TRYWAIT P0, [R0+URZ], R2 ;  /* 0x00000002000075a7 */ /* 0x00452400080011ff */
[----:B----4-:R-:W-:Y:S05]  /*8f40*/  @!P0 NANOSLEEP.SYNCS 0x989680 ;  /* 0x009896800000895d */ /* 0x010fea0003900000 */
[----:B------:R-:W4:Y:S02]  /*8f50*/  @!P0 SYNCS.PHASECHK.TRANS64 P0, [R0+URZ], R2 ;  /* 0x00000002000085a7 */ /* 0x000f2400080010ff */
[----:B----4-:R-:W-:Y:S05]  /*8f60*/  @!P0 BRA `(.L_x_170) ;  /* 0xfffffffc00f08947 */ /* 0x010fea000383ffff */
[----:B------:R-:W-:Y:S05]  /*8f70*/  BRA `(.L_x_171) ;  /* 0xffffffac00787947 */ /* 0x000fea000383ffff */
.L_x_73:
[----:B------:R-:W-:-:S07]  /*8f80*/  MOV R0, UR5 ;  /* 0x0000000500007c02 */ /* 0x000fce0008000f00 */
.L_x_172:
[----:B-1----:R1:W2:Y:S02]  /*8f90*/  SYNCS.PHASECHK.TRANS64.TRYWAIT P0, [R0+URZ], R3 ;  /* 0x00000003000075a7 */ /* 0x0022a400080011ff */
[----:B--2---:R-:W-:Y:S05]  /*8fa0*/  @!P0 NANOSLEEP.SYNCS 0x989680 ;  /* 0x009896800000895d */ /* 0x004fea0003900000 */
[----:B------:R-:W2:Y:S02]  /*8fb0*/  @!P0 SYNCS.PHASECHK.TRANS64 P0, [R0+URZ], R3 ;  /* 0x00000003000085a7 */ /* 0x000ea400080010ff */
[----:B--2---:R-:W-:Y:S05]  /*8fc0*/  @!P0 BRA `(.L_x_172) ;  /* 0xfffffffc00f08947 */ /* 0x004fea000383ffff */
[----:B------:R-:W-:Y:S05]  /*8fd0*/  BRA `(.L_x_173) ;  /* 0xffffffac00847947 */ /* 0x000fea000383ffff */
.L_x_74:
[----:B------:R-:W-:-:S07]  /*8fe0*/  MOV R0, UR5 ;  /* 0x0000000500007c02 */ /* 0x000fce0008000f00 */
.L_x_174:
[----:B-1----:R1:W2:Y:S02]  /*8ff0*/  SYNCS.PHASECHK.TRANS64.TRYWAIT P0, [R0+URZ], R3 ;  /* 0x00000003000075a7 */ /* 0x0022a400080011ff */
[----:B--2---:R-:W-:Y:S05]  /*9000*/  @!P0 NANOSLEEP.SYNCS 0x989680 ;  /* 0x009896800000895d */ /* 0x004fea0003900000 */
[----:B------:R-:W2:Y:S02]  /*9010*/  @!P0 SYNCS.PHASECHK.TRANS64 P0, [R0+URZ], R3 ;  /* 0x00000003000085a7 */ /* 0x000ea400080010ff */
[----:B--2---:R-:W-:Y:S05]  /*9020*/  @!P0 BRA `(.L_x_174) ;  /* 0xfffffffc00f08947 */ /* 0x004fea000383ffff */
[----:B------:R-:W-:Y:S05]  /*9030*/  BRA `(.L_x_175) ;  /* 0xffffffac00907947 */ /* 0x000fea000383ffff */
.L_x_75:
[----:B-1----:R-:W-:-:S07]  /*9040*/  MOV R0, UR4 ;  /* 0x0000000400007c02 */ /* 0x002fce0008000f00 */
.L_x_176:
[----:B-1----:R1:W2:Y:S02]  /*9050*/  SYNCS.PHASECHK.TRANS64.TRYWAIT P0, [R0+URZ], R2 ;  /* 0x00000002000075a7 */ /* 0x0022a400080011ff */
[----:B--2---:R-:W-:Y:S05]  /*9060*/  @!P0 NANOSLEEP.SYNCS 0x989680 ;  /* 0x009896800000895d */ /* 0x004fea0003900000 */
[----:B------:R-:W2:Y:S02]  /*9070*/  @!P0 SYNCS.PHASECHK.TRANS64 P0, [R0+URZ], R2 ;  /* 0x00000002000085a7 */ /* 0x000ea400080010ff */
[----:B--2---:R-:W-:Y:S05]  /*9080*/  @!P0 BRA `(.L_x_176) ;  /* 0xfffffffc00f08947 */ /* 0x004fea000383ffff */
[----:B------:R-:W-:Y:S05]  /*9090*/  BRA `(.L_x_177) ;  /* 0xffffffac009c7947 */ /* 0x000fea000383ffff */
.L_x_80:
[----:B--2---:R2:W3:Y:S02]  /*90a0*/  SYNCS.PHASECHK.TRANS64.TRYWAIT P0, [R12+URZ+0xd0], R0 ;  /* 0x0000d0000c0075a7 */ /* 0x0044e400080011ff */
[----:B---3--:R-:W-:Y:S05]  /*90b0*/  @!P0 NANOSLEEP.SYNCS 0x989680 ;  /* 0x009896800000895d */ /* 0x008fea0003900000 */
[----:B------:R-:W3:Y:S02]  /*90c0*/  @!P0 SYNCS.PHASECHK.TRANS64 P0, [R12+URZ+0xd0], R0 ;  /* 0x0000d0000c0085a7 */ /* 0x000ee400080010ff */
[----:B---3--:R-:W-:Y:S05]  /*90d0*/  @!P0 BRA `(.L_x_80) ;  /* 0xfffffffc00f08947 */ /* 0x008fea000383ffff */
[----:B------:R-:W-:Y:S05]  /*90e0*/  BRA `(.L_x_178) ;  /* 0xffffffb000cc7947 */ /* 0x000fea000383ffff */
.L_x_83:
[----:B--2---:R-:W-:Y:S07]  /*90f0*/  MOV R0, UR21 ;  /* 0x0000001500007c02 */ /* 0x004fee0008000f00 */
.L_x_179:
[----:B--2---:R2:W3:Y:S02]  /*9100*/  SYNCS.PHASECHK.TRANS64.TRYWAIT P2, [R0+URZ+0xc8], R6 ;  /* 0x0000c806000075a7 */ /* 0x0044e400080411ff */
[----:B---3--:R-:W-:Y:S05]  /*9110*/  @!P2 NANOSLEEP.SYNCS 0x989680 ;  /* 0x009896800000a95d */ /* 0x008fea0003900000 */
[----:B------:R-:W3:Y:S02]  /*9120*/  @!P2 SYNCS.PHASECHK.TRANS64 P2, [R0+URZ+0xc8], R6 ;  /* 0x0000c8060000a5a7 */ /* 0x000ee400080410ff */
[----:B---3--:R-:W-:Y:S05]  /*9130*/  @!P2 BRA `(.L_x_179) ;  /* 0xfffffffc00f0a947 */ /* 0x008fea000383ffff */
[----:B------:R-:W-:Y:S05]  /*9140*/  BRA `(.L_x_82) ;  /* 0xffffffb800347947 */ /* 0x000fea000383ffff */
.L_x_86:
[----:B------:R-:W-:Y:S07]  /*9150*/  MOV R0, UR21 ;  /* 0x0000001500007c02 */ /* 0x000fee0008000f00 */
.L_x_180:
[----:B--2---:R2:W3:Y:S02]  /*9160*/  SYNCS.PHASECHK.TRANS64.TRYWAIT P0, [R0+URZ+0xa0], R9 ;  /* 0x0000a009000075a7 */ /* 0x0044e400080011ff */
[----:B---3--:R-:W-:Y:S05]  /*9170*/  @!P0 NANOSLEEP.SYNCS 0x989680 ;  /* 0x009896800000895d */ /* 0x008fea0003900000 */
[----:B------:R-:W3:Y:S02]  /*9180*/  @!P0 SYNCS.PHASECHK.TRANS64 P0, [R0+URZ+0xa0], R9 ;  /* 0x0000a009000085a7 */ /* 0x000ee400080010ff */
[----:B---3--:R-:W-:Y:S05]  /*9190*/  @!P0 BRA `(.L_x_180) ;  /* 0xfffffffc00f08947 */ /* 0x008fea000383ffff */
[----:B------:R-:W-:Y:S05]  /*91a0*/  BRA `(.L_x_181) ;  /* 0xffffffb800907947 */ /* 0x000fea000383ffff */
.L_x_87:
[----:B------:R-:W-:Y:S07]  /*91b0*/  MOV R0, UR21 ;  /* 0x0000001500007c02 */ /* 0x000fee0008000f00 */
.L_x_182:
[----:B--2---:R2:W3:Y:S02]  /*91c0*/  SYNCS.PHASECHK.TRANS64.TRYWAIT P0, [R0+URZ+0xa8], R9 ;  /* 0x0000a809000075a7 */ /* 0x0044e400080011ff */
[----:B---3--:R-:W-:Y:S05]  /*91d0*/  @!P0 NANOSLEEP.SYNCS 0x989680 ;  /* 0x009896800000895d */ /* 0x008fea0003900000 */
[----:B------:R-:W3:Y:S02]  /*91e0*/  @!P0 SYNCS.PHASECHK.TRANS64 P0, [R0+URZ+0xa8], R9 ;  /* 0x0000a809000085a7 */ /* 0x000ee400080010ff */
[----:B---3--:R-:W-:Y:S05]  /*91f0*/  @!P0 BRA `(.L_x_182) ;  /* 0xfffffffc00f08947 */ /* 0x008fea000383ffff */
[----:B------:R-:W-:Y:S05]  /*9200*/  BRA `(.L_x_183) ;  /* 0xffffffb800c87947 */ /* 0x000fea000383ffff */
.L_x_88:
[----:B------:R-:W-:Y:S07]  /*9210*/  MOV R0, UR21 ;  /* 0x0000001500007c02 */ /* 0x000fee0008000f00 */
.L_x_184:
[----:B--2---:R2:W3:Y:S02]  /*9220*/  SYNCS.PHASECHK.TRANS64.TRYWAIT P0, [R0+URZ+0xb0], R9 ;  /* 0x0000b009000075a7 */ /* 0x0044e400080011ff */
[----:B---3--:R-:W-:Y:S05]  /*9230*/  @!P0 NANOSLEEP.SYNCS 0x989680 ;  /* 0x009896800000895d */ /* 0x008fea0003900000 */
[----:B------:R-:W3:Y:S02]  /*9240*/  @!P0 SYNCS.PHASECHK.TRANS64 P0, [R0+URZ+0xb0], R9 ;  /* 0x0000b009000085a7 */ /* 0x000ee400080010ff */
[----:B---3--:R-:W-:Y:S05]  /*9250*/  @!P0 BRA `(.L_x_184) ;  /* 0xfffffffc00f08947 */ /* 0x008fea000383ffff */
[----:B------:R-:W-:Y:S05]  /*9260*/  BRA `(.L_x_185) ;  /* 0xffffffbc000c7947 */ /* 0x000fea000383ffff */
.L_x_89:
[----:B------:R-:W-:Y:S07]  /*9270*/  MOV R0, UR21 ;  /* 0x0000001500007c02 */ /* 0x000fee0008000f00 */
.L_x_186:
[----:B--2---:R2:W3:Y:S02]  /*9280*/  SYNCS.PHASECHK.TRANS64.TRYWAIT P0, [R0+URZ+0xb8], R9 ;  /* 0x0000b809000075a7 */ /* 0x0044e400080011ff */
[----:B---3--:R-:W-:Y:S05]  /*9290*/  @!P0 NANOSLEEP.SYNCS 0x989680 ;  /* 0x009896800000895d */ /* 0x008fea0003900000 */
[----:B------:R-:W3:Y:S02]  /*92a0*/  @!P0 SYNCS.PHASECHK.TRANS64 P0, [R0+URZ+0xb8], R9 ;  /* 0x0000b809000085a7 */ /* 0x000ee400080010ff */
[----:B---3--:R-:W-:Y:S05]  /*92b0*/  @!P0 BRA `(.L_x_186) ;  /* 0xfffffffc00f08947 */ /* 0x008fea000383ffff */
[----:B------:R-:W-:Y:S05]  /*92c0*/  BRA `(.L_x_187) ;  /* 0xffffffbc004c7947 */ /* 0x000fea000383ffff */
.L_x_91:
[----:B------:R-:W-:-:S07]  /*92d0*/  MOV R0, UR21 ;  /* 0x0000001500007c02 */ /* 0x000fce0008000f00 */
.L_x_188:
[----:B---3--:R3:W4:Y:S02]  /*92e0*/  SYNCS.PHASECHK.TRANS64.TRYWAIT P0, [R0+URZ+0xa0], R2 ;  /* 0x0000a002000075a7 */ /* 0x00872400080011ff */
[----:B----4-:R-:W-:Y:S05]  /*92f0*/  @!P0 NANOSLEEP.SYNCS 0x989680 ;  /* 0x009896800000895d */ /* 0x010fea0003900000 */
[----:B------:R-:W4:Y:S02]  /*9300*/  @!P0 SYNCS.PHASECHK.TRANS64 P0, [R0+URZ+0xa0], R2 ;  /* 0x0000a002000085a7 */ /* 0x000f2400080010ff */
[----:B----4-:R-:W-:Y:S05]  /*9310*/  @!P0 BRA `(.L_x_188) ;  /* 0xfffffffc00f08947 */ /* 0x010fea000383ffff */
[----:B------:R-:W-:Y:S05]  /*9320*/  BRA `(.L_x_189) ;  /* 0xffffffbc00c47947 */ /* 0x000fea000383ffff */
.L_x_92:
[----:B---3--:R-:W-:-:S07]  /*9330*/  MOV R0, UR21 ;  /* 0x0000001500007c02 */ /* 0x008fce0008000f00 */
.L_x_190:
[----:B---3--:R3:W4:Y:S02]  /*9340*/  SYNCS.PHASECHK.TRANS64.TRYWAIT P0, [R0+URZ+0xa8], R2 ;  /* 0x0000a802000075a7 */ /* 0x00872400080011ff */
[----:B----4-:R-:W-:Y:S05]  /*9350*/  @!P0 NANOSLEEP.SYNCS 0x989680 ;  /* 0x009896800000895d */ /* 0x010fea0003900000 */
[----:B------:R-:W4:Y:S02]  /*9360*/  @!P0 SYNCS.PHASECHK.TRANS64 P0, [R0+URZ+0xa8], R2 ;  /* 0x0000a802000085a7 */ /* 0x000f2400080010ff */
[----:B----4-:R-:W-:Y:S05]  /*9370*/  @!P0 BRA `(.L_x_190) ;  /* 0xfffffffc00f08947 */ /* 0x010fea000383ffff */
[----:B------:R-:W-:Y:S05]  /*9380*/  BRA `(.L_x_191) ;  /* 0xffffffbc00b47947 */ /* 0x000fea000383ffff */
.L_x_93:
[----:B---3--:R-:W-:-:S07]  /*9390*/  MOV R0, UR21 ;  /* 0x0000001500007c02 */ /* 0x008fce0008000f00 */
.L_x_192:
[----:B---3--:R3:W4:Y:S02]  /*93a0*/  SYNCS.PHASECHK.TRANS64.TRYWAIT P0, [R0+URZ+0xb0], R2 ;  /* 0x0000b002000075a7 */ /* 0x00872400080011ff */
[----:B----4-:R-:W-:Y:S05]  /*93b0*/  @!P0 NANOSLEEP.SYNCS 0x989680 ;  /* 0x009896800000895d */ /* 0x010fea0003900000 */
[----:B------:R-:W4:Y:S02]  /*93c0*/  @!P0 SYNCS.PHASECHK.TRANS64 P0, [R0+URZ+0xb0], R2 ;  /* 0x0000b002000085a7 */ /* 0x000f2400080010ff */
[----:B----4-:R-:W-:Y:S05]  /*93d0*/  @!P0 BRA `(.L_x_192) ;  /* 0xfffffffc00f08947 */ /* 0x010fea000383ffff */
[----:B------:R-:W-:Y:S05]  /*93e0*/  BRA `(.L_x_193) ;  /* 0xffffffbc00a47947 */ /* 0x000fea000383ffff */
.L_x_95:
[----:B-1----:R1:W2:Y:S02]  /*93f0*/  SYNCS.PHASECHK.TRANS64.TRYWAIT P0, [R3+URZ+0xd0], R0 ;  /* 0x0000d000030075a7 */ /* 0x0022a400080011ff */
[----:B--2---:R-:W-:Y:S05]  /*9400*/  @!P0 NANOSLEEP.SYNCS 0x989680 ;  /* 0x009896800000895d */ /* 0x004fea0003900000 */
[----:B------:R-:W2:Y:S02]  /*9410*/  @!P0 SYNCS.PHASECHK.TRANS64 P0, [R3+URZ+0xd0], R0 ;  /* 0x0000d000030085a7 */ /* 0x000ea400080010ff */
[----:B--2---:R-:W-:Y:S05]  /*9420*/  @!P0 BRA `(.L_x_95) ;  /* 0xfffffffc00f08947 */ /* 0x004fea000383ffff */
[----:B------:R-:W-:Y:S05]  /*9430*/  BRA `(.L_x_194) ;  /* 0xffffffc000707947 */ /* 0x000fea000383ffff */
.L_x_106:
[----:B-1----:R-:W-:Y:S04]  /*9440*/  MOV R0, UR44 ;  /* 0x0000002c00007c02 */ /* 0x002fe80008000f00 */
[----:B------:R1:W2:Y:S03]  /*9450*/  SYNCS.PHASECHK.TRANS64.TRYWAIT P1, [R0+URZ+0x80], R3 ;  /* 0x00008003000075a7 */ /* 0x0002a600080211ff */
[----:B--2---:R-:W-:Y:S05]  /*9460*/  @!P1 NANOSLEEP.SYNCS 0x989680 ;  /* 0x009896800000995d */ /* 0x004fea0003900000 */
[----:B------:R-:W2:Y:S02]  /*9470*/  @!P1 SYNCS.PHASECHK.TRANS64 P1, [R0+URZ+0x80], R3 ;  /* 0x00008003000095a7 */ /* 0x000ea400080210ff */
[----:B--2---:R-:W-:Y:S05]  /*9480*/  @!P1 BRA `(.L_x_106) ;  /* 0xfffffffc00ec9947 */ /* 0x004fea000383ffff */
[----:B------:R-:W-:Y:S05]  /*9490*/  BRA `(.L_x_105) ;  /* 0xffffffcc00d47947 */ /* 0x000fea000383ffff */
.L_x_108:
[----:B-1----:R1:W3:Y:S02]  /*94a0*/  SYNCS.PHASECHK.TRANS64.TRYWAIT P0, [R26+URZ+0xf0], R2 ;  /* 0x0000f0021a0075a7 */ /* 0x0022e400080011ff */
[----:B---3--:R-:W-:Y:S05]  /*94b0*/  @!P0 NANOSLEEP.SYNCS 0x989680 ;  /* 0x009896800000895d */ /* 0x008fea0003900000 */
[----:B------:R-:W3:Y:S02]  /*94c0*/  @!P0 SYNCS.PHASECHK.TRANS64 P0, [R26+URZ+0xf0], R2 ;  /* 0x0000f0021a0085a7 */ /* 0x000ee400080010ff */
[----:B---3--:R-:W-:Y:S05]  /*94d0*/  @!P0 BRA `(.L_x_108) ;  /* 0xfffffffc00f08947 */ /* 0x008fea000383ffff */
[----:B------:R-:W-:Y:S05]  /*94e0*/  BRA `(.L_x_107) ;  /* 0xffffffcc00f87947 */ /* 0x000fea000383ffff */
.L_x_117:
[----:B---3--:R3:W4:Y:S02]  /*94f0*/  SYNCS.PHASECHK.TRANS64.TRYWAIT P0, [R4+URZ+0x80], R0 ;  /* 0x00008000040075a7 */ /* 0x00872400080011ff */
[----:B----4-:R-:W-:Y:S05]  /*9500*/  @!P0 NANOSLEEP.SYNCS 0x989680 ;  /* 0x009896800000895d */ /* 0x010fea0003900000 */
[----:B------:R-:W4:Y:S02]  /*9510*/  @!P0 SYNCS.PHASECHK.TRANS64 P0, [R4+URZ+0x80], R0 ;  /* 0x00008000040085a7 */ /* 0x000f2400080010ff */
[----:B----4-:R-:W-:Y:S05]  /*9520*/  @!P0 BRA `(.L_x_117) ;  /* 0xfffffffc00f08947 */ /* 0x010fea000383ffff */
[----:B------:R-:W-:Y:S05]  /*9530*/  BRA `(.L_x_116) ;  /* 0xffffffd400e47947 */ /* 0x000fea000383ffff */
.L_x_125:
[----:B-1----:R1:W4:Y:S02]  /*9540*/  SYNCS.PHASECHK.TRANS64.TRYWAIT P0, [R2+URZ+0x80], R4 ;  /* 0x00008004020075a7 */ /* 0x00232400080011ff */
[----:B----4-:R-:W-:Y:S05]  /*9550*/  @!P0 NANOSLEEP.SYNCS 0x989680 ;  /* 0x009896800000895d */ /* 0x010fea0003900000 */
[----:B------:R-:W4:Y:S02]  /*9560*/  @!P0 SYNCS.PHASECHK.TRANS64 P0, [R2+URZ+0x80], R4 ;  /* 0x00008004020085a7 */ /* 0x000f2400080010ff */
[----:B----4-:R-:W-:Y:S05]  /*9570*/  @!P0 BRA `(.L_x_125) ;  /* 0xfffffffc00f08947 */ /* 0x010fea000383ffff */
[----:B------:R-:W-:Y:S05]  /*9580*/  BRA `(.L_x_124) ;  /* 0xffffffdc00f47947 */ /* 0x000fea000383ffff */
.L_x_133:
[----:B---3--:R3:W4:Y:S02]  /*9590*/  SYNCS.PHASECHK.TRANS64.TRYWAIT P0, [R3+URZ+0x80], R0 ;  /* 0x00008000030075a7 */ /* 0x00872400080011ff */
[----:B----4-:R-:W-:Y:S05]  /*95a0*/  @!P0 NANOSLEEP.SYNCS 0x989680 ;  /* 0x009896800000895d */ /* 0x010fea0003900000 */
[----:B------:R-:W4:Y:S02]  /*95b0*/  @!P0 SYNCS.PHASECHK.TRANS64 P0, [R3+URZ+0x80], R0 ;  /* 0x00008000030085a7 */ /* 0x000f2400080010ff */
[----:B----4-:R-:W-:Y:S05]  /*95c0*/  @!P0 BRA `(.L_x_133) ;  /* 0xfffffffc00f08947 */ /* 0x010fea000383ffff */
[----:B------:R-:W-:Y:S05]  /*95d0*/  BRA `(.L_x_132) ;  /* 0xffffffe800007947 */ /* 0x000fea000383ffff */
        .weak           $__internal_0_$__cuda_sm10x_tcgen05_guardrail_trap_col_being_dealloced_not_returned_by_alloc
        .type           $__internal_0_$__cuda_sm10x_tcgen05_guardrail_trap_col_being_dealloced_not_returned_by_alloc,@function
        .size           $__internal_0_$__cuda_sm10x_tcgen05_guardrail_trap_col_being_dealloced_not_returned_by_alloc,($__internal_1_$__cuda_sm10x_tcgen05_guardrail_trap_phase_invalid_during_alloc - $__internal_0_$__cuda_sm10x_tcgen05_guardrail_trap_col_being_dealloced_not_returned_by_alloc)
$__internal_0_$__cuda_sm10x_tcgen05_guardrail_trap_col_being_dealloced_not_returned_by_alloc:
[----:B------:R-:W-:Y:S05]  /*95e0*/  BPT.TRAP 0x1 ;  /* 0x000000040000795c */ /* 0x000fea0000300000 */
[----:B------:R-:W-:-:S04]  /*95f0*/  HFMA2 R3, -RZ, RZ, 0, 0 ;  /* 0x00000000ff037431 */ /* 0x000fc800000001ff */
[----:B------:R-:W-:Y:S05]  /*9600*/  RET.REL.NODEC R2 `(_ZN7cutlass13device_kernelINS_4gemm6kernel13GemmUniversalIN4cute5tupleIJiiiiEEENS1_10collective13CollectiveMmaINS1_35MainloopSm100TmaUmmaWarpSpecializedILi8ELi2ELi4ENS5_IJNS4_1CILi1EEENSA_ILi2EEESB_EEEEENS5_IJNSA_ILi64EEENSA_ILi128EEESF_EEENS_6half_tENS5_IJlSB_lEEESI_SJ_NS4_8TiledMMAINS4_8MMA_AtomIJNS4_20SM100_MMA_F16BF16_SSISI_SI_fLi64ELi128ELNS4_4UMMA5MajorE0ELSO_0ELNSN_7ScaleInE0ELSP_0EEEEEENS4_6LayoutINS5_IJSB_SB_SB_EEENS5_IJNSA_ILi0EEESU_SU_EEEEENS5_IJNS4_10UnderscoreESX_SX_EEEEENS4_23SM90_TMA_LOAD_MULTICASTENS4_14ComposedLayoutINS4_7SwizzleILi3ELi4ELi3EEENS4_18smem_ptr_flag_bitsILi16EEENSS_INS5_IJNSA_ILi8EEESF_EEENS5_IJSF_SB_EEEEEEEvNS4_8identityENS4_13SM90_TMA_LOADES1A_vS1B_EENS_8epilogue10collective18CollectiveEpilogueINS1E_23Sm100TmaWarpSpecializedILi4ELi2ELi16ELb1ELb0EEEJSH_NS5_IJNSS_ISF_SB_EENSS_INSA_ILi32EEESB_EEEEESI_SJ_SI_SJ_NS1E_6fusion15FusionCallbacksIS1I_NS1N_17LinearCombinationISI_fSI_fLNS_15FloatRoundStyleE2EEESH_S1M_JEEENS4_5SM1004TMEM4LOAD26SM100_TMEM_LOAD_16dp256b4xES1C_NS11_INS12_ILi2ELi4ELi3EEES15_NSS_INS5_IJS16_S1K_EEENS5_IJS1K_SB_EEEEEEENS4_17SM75_U32x4_LDSM_NENS4_14SM90_TMA_STOREES21_NS4_17SM90_U32x4_STSM_NENS4_39AutoVectorizingCopyWithAssumedAlignmentILi128EEEEEEvvEEEEvNT_6ParamsE) ;  /* 0xffffff68027c7950 */ /* 0x000fea0003c3ffff */
        .weak           $__internal_1_$__cuda_sm10x_tcgen05_guardrail_trap_phase_invalid_during_alloc
        .type           $__internal_1_$__cuda_sm10x_tcgen05_guardrail_trap_phase_invalid_during_alloc,@function
        .size           $__internal_1_$__cuda_sm10x_tcgen05_guardrail_trap_phase_invalid_during_alloc,($__internal_2_$__cuda_sm10x_tcgen05_guardrail_trap_unallocated_columns_being_dealloced - $__internal_1_$__cuda_sm10x_tcgen05_guardrail_trap_phase_invalid_during_alloc)
$__internal_1_$__cuda_sm10x_tcgen05_guardrail_trap_phase_invalid_during_alloc:
[----:B------:R-:W-:Y:S05]  /*9610*/  BPT.TRAP 0x1 ;  /* 0x000000040000795c */ /* 0x000fea0000300000 */
[----:B------:R-:W-:-:S04]  /*9620*/  MOV R5, 0x0 ;  /* 0x0000000000057802 */ /* 0x000fc80000000f00 */
[----:B------:R-:W-:Y:S05]  /*9630*/  RET.REL.NODEC R4 `(_ZN7cutlass13device_kernelINS_4gemm6kernel13GemmUniversalIN4cute5tupleIJiiiiEEENS1_10collective13CollectiveMmaINS1_35MainloopSm100TmaUmmaWarpSpecializedILi8ELi2ELi4ENS5_IJNS4_1CILi1EEENSA_ILi2EEESB_EEEEENS5_IJNSA_ILi64EEENSA_ILi128EEESF_EEENS_6half_tENS5_IJlSB_lEEESI_SJ_NS4_8TiledMMAINS4_8MMA_AtomIJNS4_20SM100_MMA_F16BF16_SSISI_SI_fLi64ELi128ELNS4_4UMMA5MajorE0ELSO_0ELNSN_7ScaleInE0ELSP_0EEEEEENS4_6LayoutINS5_IJSB_SB_SB_EEENS5_IJNSA_ILi0EEESU_SU_EEEEENS5_IJNS4_10UnderscoreESX_SX_EEEEENS4_23SM90_TMA_LOAD_MULTICASTENS4_14ComposedLayoutINS4_7SwizzleILi3ELi4ELi3EEENS4_18smem_ptr_flag_bitsILi16EEENSS_INS5_IJNSA_ILi8EEESF_EEENS5_IJSF_SB_EEEEEEEvNS4_8identityENS4_13SM90_TMA_LOADES1A_vS1B_EENS_8epilogue10collective18CollectiveEpilogueINS1E_23Sm100TmaWarpSpecializedILi4ELi2ELi16ELb1ELb0EEEJSH_NS5_IJNSS_ISF_SB_EENSS_INSA_ILi32EEESB_EEEEESI_SJ_SI_SJ_NS1E_6fusion15FusionCallbacksIS1I_NS1N_17LinearCombinationISI_fSI_fLNS_15FloatRoundStyleE2EEESH_S1M_JEEENS4_5SM1004TMEM4LOAD26SM100_TMEM_LOAD_16dp256b4xES1C_NS11_INS12_ILi2ELi4ELi3EEES15_NSS_INS5_IJS16_S1K_EEENS5_IJS1K_SB_EEEEEEENS4_17SM75_U32x4_LDSM_NENS4_14SM90_TMA_STOREES21_NS4_17SM90_U32x4_STSM_NENS4_39AutoVectorizingCopyWithAssumedAlignmentILi128EEEEEEvvEEEEvNT_6ParamsE) ;  /* 0xffffff6804707950 */ /* 0x000fea0003c3ffff */
        .weak           $__internal_2_$__cuda_sm10x_tcgen05_guardrail_trap_unallocated_columns_being_dealloced
        .type           $__internal_2_$__cuda_sm10x_tcgen05_guardrail_trap_unallocated_columns_being_dealloced,@function
        .size           $__internal_2_$__cuda_sm10x_tcgen05_guardrail_trap_unallocated_columns_being_dealloced,(.L_x_196 - $__internal_2_$__cuda_sm10x_tcgen05_guardrail_trap_unallocated_columns_being_dealloced)
$__internal_2_$__cuda_sm10x_tcgen05_guardrail_trap_unallocated_columns_being_dealloced:
[----:B------:R-:W-:Y:S05]  /*9640*/  BPT.TRAP 0x1 ;  /* 0x000000040000795c */ /* 0x000fea0000300000 */
[----:B------:R-:W-:-:S04]  /*9650*/  HFMA2 R3, -RZ, RZ, 0, 0 ;  /* 0x00000000ff037431 */ /* 0x000fc800000001ff */
[----:B------:R-:W-:Y:S05]  /*9660*/  RET.REL.NODEC R2 `(_ZN7cutlass13device_kernelINS_4gemm6kernel13GemmUniversalIN4cute5tupleIJiiiiEEENS1_10collective13CollectiveMmaINS1_35MainloopSm100TmaUmmaWarpSpecializedILi8ELi2ELi4ENS5_IJNS4_1CILi1EEENSA_ILi2EEESB_EEEEENS5_IJNSA_ILi64EEENSA_ILi128EEESF_EEENS_6half_tENS5_IJlSB_lEEESI_SJ_NS4_8TiledMMAINS4_8MMA_AtomIJNS4_20SM100_MMA_F16BF16_SSISI_SI_fLi64ELi128ELNS4_4UMMA5MajorE0ELSO_0ELNSN_7ScaleInE0ELSP_0EEEEEENS4_6LayoutINS5_IJSB_SB_SB_EEENS5_IJNSA_ILi0EEESU_SU_EEEEENS5_IJNS4_10UnderscoreESX_SX_EEEEENS4_23SM90_TMA_LOAD_MULTICASTENS4_14ComposedLayoutINS4_7SwizzleILi3ELi4ELi3EEENS4_18smem_ptr_flag_bitsILi16EEENSS_INS5_IJNSA_ILi8EEESF_EEENS5_IJSF_SB_EEEEEEEvNS4_8identityENS4_13SM90_TMA_LOADES1A_vS1B_EENS_8epilogue10collective18CollectiveEpilogueINS1E_23Sm100TmaWarpSpecializedILi4ELi2ELi16ELb1ELb0EEEJSH_NS5_IJNSS_ISF_SB_EENSS_INSA_ILi32EEESB_EEEEESI_SJ_SI_SJ_NS1E_6fusion15FusionCallbacksIS1I_NS1N_17LinearCombinationISI_fSI_fLNS_15FloatRoundStyleE2EEESH_S1M_JEEENS4_5SM1004TMEM4LOAD26SM100_TMEM_LOAD_16dp256b4xES1C_NS11_INS12_ILi2ELi4ELi3EEES15_NSS_INS5_IJS16_S1K_EEENS5_IJS1K_SB_EEEEEEENS4_17SM75_U32x4_LDSM_NENS4_14SM90_TMA_STOREES21_NS4_17SM90_U32x4_STSM_NENS4_39AutoVectorizingCopyWithAssumedAlignmentILi128EEEEEEvvEEEEvNT_6ParamsE) ;  /* 0xffffff6802647950 */ /* 0x000fea0003c3ffff */
.L_x_195:
[----:B------:R-:W-:-:S00]  /*9670*/  BRA `(.L_x_195) ;  /* 0xfffffffc00fc7947 */ /* 0x000fc0000383ffff */
[----:B------:R-:W-:-:S00]  /*9680*/  NOP ;  /* 0x0000000000007918 */ /* 0x000fc00000000000 */
[----:B------:R-:W-:-:S00]  /*9690*/  NOP ;  /* 0x0000000000007918 */ /* 0x000fc00000000000 */
[----:B------:R-:W-:-:S00]  /*96a0*/  NOP ;  /* 0x0000000000007918 */ /* 0x000fc00000000000 */
[----:B------:R-:W-:-:S00]  /*96b0*/  NOP ;  /* 0x0000000000007918 */ /* 0x000fc00000000000 */
[----:B------:R-:W-:-:S00]  /*96c0*/  NOP ;  /* 0x0000000000007918 */ /* 0x000fc00000000000 */
[----:B------:R-:W-:-:S00]  /*96d0*/  NOP ;  /* 0x0000000000007918 */ /* 0x000fc00000000000 */
[----:B------:R-:W-:-:S00]  /*96e0*/  NOP ;  /* 0x0000000000007918 */ /* 0x000fc00000000000 */
[----:B------:R-:W-:-:S00]  /*96f0*/  NOP ;  /* 0x0000000000007918 */ /* 0x000fc00000000000 */
.L_x_196:


//--------------------- .nv.global.init           --------------------------
	.section	.nv.global.init,"aw",@progbits
.nv.global.init:
	.type		$str$27,@object
	.size		$str$27,($str$28 - $str$27)
$str$27:
        /*0000*/ 	.byte	0x28, 0x61, 0x64, 0x64, 0x72, 0x65, 0x73, 0x73, 0x20, 0x26, 0x20, 0x6d, 0x61, 0x73, 0x6b, 0x29
        /*0010*/ 	.byte	0x20, 0x3d, 0x3d, 0x20, 0x30, 0x00
	.type		$str$28,@object
	.size		$str$28,($str$26 - $str$28)
$str$28:
        /*0016*/ 	.byte	0x2f, 0x74, 0x6d, 0x70, 0x2f, 0x63, 0x75, 0x74, 0x6c, 0x61, 0x73, 0x73, 0x5f, 0x73, 0x77, 0x65
        /*0026*/ 	.byte	0x65, 0x70, 0x5f, 0x73, 0x72, 0x63, 0x2f, 0x69, 0x6e, 0x63, 0x6c, 0x75, 0x64, 0x65, 0x2f, 0x63
        /*0036*/ 	.byte	0x75, 0x74, 0x65, 0x2f, 0x70, 0x6f, 0x69, 0x6e, 0x74, 0x65, 0x72, 0x5f, 0x66, 0x6c, 0x61, 0x67
        /*0046*/ 	.byte	0x67, 0x65, 0x64, 0x2e, 0x68, 0x70, 0x70, 0x00
	.type		$str$26,@object
	.size		$str$26,($str$25 - $str$26)
$str$26:
        /*004e*/ 	.byte	0x2f, 0x74, 0x6d, 0x70, 0x2f, 0x63, 0x75, 0x74, 0x6c, 0x61, 0x73, 0x73, 0x5f, 0x73, 0x77, 0x65
        /*005e*/ 	.byte	0x65, 0x70, 0x5f, 0x73, 0x72, 0x63, 0x2f, 0x69, 0x6e, 0x63, 0x6c, 0x75, 0x64, 0x65, 0x2f, 0x63
        /*006e*/ 	.byte	0x75, 0x74, 0x65, 0x2f, 0x61, 0x74, 0x6f, 0x6d, 0x2f, 0x63, 0x6f, 0x70, 0x79, 0x5f, 0x74, 0x72
        /*007e*/ 	.byte	0x61, 0x69, 0x74, 0x73, 0x5f, 0x73, 0x6d, 0x31, 0x30, 0x30, 0x2e, 0x68, 0x70, 0x70, 0x00
	.type		$str$25,@object
	.size		$str$25,(__unnamed_1 - $str$25)
$str$25:
        /*008d*/ 	.byte	0x28, 0x28, 0x75, 0x69, 0x6e, 0x74, 0x33, 0x32, 0x5f, 0x74, 0x28, 0x74, 0x68, 0x72, 0x65, 0x61
        /*009d*/ 	.byte	0x64, 0x49, 0x64, 0x78, 0x2e, 0x78, 0x29, 0x20, 0x2f, 0x20, 0x33, 0x32, 0x29, 0x20, 0x25, 0x20
        /*00ad*/ 	.byte	0x34, 0x29, 0x20, 0x3d, 0x3d, 0x20, 0x28, 0x28, 0x28, 0x74, 0x6d, 0x65, 0x6d, 0x5f, 0x61, 0x64
        /*00bd*/ 	.byte	0x64, 0x72, 0x20, 0x3e, 0x3e, 0x20, 0x31, 0x36, 0x29, 0x20, 0x2f, 0x20, 0x33, 0x32, 0x29, 0x20
        /*00cd*/ 	.byte	0x25, 0x20, 0x34, 0x29, 0x00
	.type		__unnamed_1,@object
	.size		__unnamed_1,(__unnamed_2 - __unnamed_1)
__unnamed_1:
        /*00d2*/ 	.byte	0x61, 0x75, 0x74, 0x6f, 0x20, 0x63, 0x75, 0x74, 0x65, 0x3a, 0x3a, 0x61, 0x73, 0x5f, 0x70, 0x6f
        /* <DEDUP_REMOVED lines=24> */
        /*0262*/ 	.byte	0x3e, 0x3e, 0x3e, 0x5d, 0x00
	.type		__unnamed_2,@object
	.size		__unnamed_2,(.L_2 - __unnamed_2)
__unnamed_2:
        /* <DEDUP_REMOVED lines=46> */
.L_2:


//--------------------- .nv.shared._ZN7cutlass13device_kernelINS_4gemm6kernel13GemmUniversalIN4cute5tupleIJiiiiEEENS1_10collective13CollectiveMmaINS1_35MainloopSm100TmaUmmaWarpSpecializedILi8ELi2ELi4ENS5_IJNS4_1CILi1EEENSA_ILi2EEESB_EEEEENS5_IJNSA_ILi64EEENSA_ILi128EEESF_EEENS_6half_tENS5_IJlSB_lEEESI_SJ_NS4_8TiledMMAINS4_8MMA_AtomIJNS4_20SM100_MMA_F16BF16_SSISI_SI_fLi64ELi128ELNS4_4UMMA5MajorE0ELSO_0ELNSN_7ScaleInE0ELSP_0EEEEEENS4_6LayoutINS5_IJSB_SB_SB_EEENS5_IJNSA_ILi0EEESU_SU_EEEEENS5_IJNS4_10UnderscoreESX_SX_EEEEENS4_23SM90_TMA_LOAD_MULTICASTENS4_14ComposedLayoutINS4_7SwizzleILi3ELi4ELi3EEENS4_18smem_ptr_flag_bitsILi16EEENSS_INS5_IJNSA_ILi8EEESF_EEENS5_IJSF_SB_EEEEEEEvNS4_8identityENS4_13SM90_TMA_LOADES1A_vS1B_EENS_8epilogue10collective18CollectiveEpilogueINS1E_23Sm100TmaWarpSpecializedILi4ELi2ELi16ELb1ELb0EEEJSH_NS5_IJNSS_ISF_SB_EENSS_INSA_ILi32EEESB_EEEEESI_SJ_SI_SJ_NS1E_6fusion15FusionCallbacksIS1I_NS1N_17LinearCombinationISI_fSI_fLNS_15FloatRoundStyleE2EEESH_S1M_JEEENS4_5SM1004TMEM4LOAD26SM100_TMEM_LOAD_16dp256b4xES1C_NS11_INS12_ILi2ELi4ELi3EEES15_NSS_INS5_IJS16_S1K_EEENS5_IJS1K_SB_EEEEEEENS4_17SM75_U32x4_LDSM_NENS4_14SM90_TMA_STOREES21_NS4_17SM90_U32x4_STSM_NENS4_39AutoVectorizingCopyWithAssumedAlignmentILi128EEEEEEvvEEEEvNT_6ParamsE --------------------------
	.section	.nv.shared._ZN7cutlass13device_kernelINS_4gemm6kernel13GemmUniversalIN4cute5tupleIJiiiiEEENS1_10collective13CollectiveMmaINS1_35MainloopSm100TmaUmmaWarpSpecializedILi8ELi2ELi4ENS5_IJNS4_1CILi1EEENSA_ILi2EEESB_EEEEENS5_IJNSA_ILi64EEENSA_ILi128EEESF_EEENS_6half_tENS5_IJlSB_lEEESI_SJ_NS4_8TiledMMAINS4_8MMA_AtomIJNS4_20SM100_MMA_F16BF16_SSISI_SI_fLi64ELi128ELNS4_4UMMA5MajorE0ELSO_0ELNSN_7ScaleInE0ELSP_0EEEEEENS4_6LayoutINS5_IJSB_SB_SB_EEENS5_IJNSA_ILi0EEESU_SU_EEEEENS5_IJNS4_10UnderscoreESX_SX_EEEEENS4_23SM90_TMA_LOAD_MULTICASTENS4_14ComposedLayoutINS4_7SwizzleILi3ELi4ELi3EEENS4_18smem_ptr_flag_bitsILi16EEENSS_INS5_IJNSA_ILi8EEESF_EEENS5_IJSF_SB_EEEEEEEvNS4_8identityENS4_13SM90_TMA_LOADES1A_vS1B_EENS_8epilogue10collective18CollectiveEpilogueINS1E_23Sm100TmaWarpSpecializedILi4ELi2ELi16ELb1ELb0EEEJSH_NS5_IJNSS_ISF_SB_EENSS_INSA_ILi32EEESB_EEEEESI_SJ_SI_SJ_NS1E_6fusion15FusionCallbacksIS1I_NS1N_17LinearCombinationISI_fSI_fLNS_15FloatRoundStyleE2EEESH_S1M_JEEENS4_5SM1004TMEM4LOAD26SM100_TMEM_LOAD_16dp256b4xES1C_NS11_INS12_ILi2ELi4ELi3EEES15_NSS_INS5_IJS16_S1K_EEENS5_IJS1K_SB_EEEEEEENS4_17SM75_U32x4_LDSM_NENS4_14SM90_TMA_STOREES21_NS4_17SM90_U32x4_STSM_NENS4_39AutoVectorizingCopyWithAssumedAlignmentILi128EEEEEEvvEEEEvNT_6ParamsE,"aw",@nobits
	.sectionflags	@""
	.align	16
	.zero		1024


//--------------------- .nv.shared.reserved.0     --------------------------
	.section	.nv.shared.reserved.0,"aw",@nobits
	.weak		__nv_reservedSMEM_offset_0_alias
	.size		__nv_reservedSMEM_offset_0_alias, 0, 64
	.other		__nv_reservedSMEM_offset_0_alias,@"STO_CUDA_RESERVED_SHARED STV_DEFAULT"
__nv_reservedSMEM_offset_0_alias:
	.zero		0
.nv.shared.reserved.0:
	.zero		64
	.weak		__nv_reservedSMEM_tcgen05_partition
	.type		__nv_reservedSMEM_tcgen05_partition,@object
	.size		__nv_reservedSMEM_tcgen05_partition,(.L_0 - __nv_reservedSMEM_tcgen05_partition)
__nv_reservedSMEM_tcgen05_partition:
	.zero		32
.L_0:


//--------------------- .nv.global                --------------------------
	.section	.nv.global,"aw",@nobits
.nv.global:
	.type		_ZN40_INTERNAL_4b1318e4_4_k_cu_c81a582e_261714cute1_E,@object
	.size		_ZN40_INTERNAL_4b1318e4_4_k_cu_c81a582e_261714cute1_E,(_ZN40_INTERNAL_4b1318e4_4_k_cu_c81a582e_261714cuda3std3__45__cpo6cbeginE - _ZN40_INTERNAL_4b1318e4_4_k_cu_c81a582e_261714cute1_E)
_ZN40_INTERNAL_4b1318e4_4_k_cu_c81a582e_261714cute1_E:
	.zero		1
	.type		_ZN40_INTERNAL_4b1318e4_4_k_cu_c81a582e_261714cuda3std3__45__cpo6cbeginE,@object
	.size		_ZN40_INTERNAL_4b1318e4_4_k_cu_c81a582e_261714cuda3std3__45__cpo6cbeginE,(_ZN40_INTERNAL_4b1318e4_4_k_cu_c81a582e_261714cuda3std3__48in_placeE - _ZN40_INTERNAL_4b1318e4_4_k_cu_c81a582e_261714cuda3std3__45__cpo6cbeginE)
_ZN40_INTERNAL_4b1318e4_4_k_cu_c81a582e_261714cuda3std3__45__cpo6cbeginE:
	.zero		1
	.type		_ZN40_INTERNAL_4b1318e4_4_k_cu_c81a582e_261714cuda3std3__48in_placeE,@object
	.size		_ZN40_INTERNAL_4b1318e4_4_k_cu_c81a582e_261714cuda3std3__48in_placeE,(_ZN40_INTERNAL_4b1318e4_4_k_cu_c81a582e_261714cuda3std6ranges3__45__cpo9iter_moveE - _ZN40_INTERNAL_4b1318e4_4_k_cu_c81a582e_261714cuda3std3__48in_placeE)
_ZN40_INTERNAL_4b1318e4_4_k_cu_c81a582e_261714cuda3std3__48in_placeE:
	.zero		1
	.type		_ZN40_INTERNAL_4b1318e4_4_k_cu_c81a582e_261714cuda3std6ranges3__45__cpo9iter_moveE,@object
	.size		_ZN40_INTERNAL_4b1318e4_4_k_cu_c81a582e_261714cuda3std6ranges3__45__cpo9iter_moveE,(_ZN40_INTERNAL_4b1318e4_4_k_cu_c81a582e_261714cuda3std3__45__cpo5beginE - _ZN40_INTERNAL_4b1318e4_4_k_cu_c81a582e_261714cuda3std6ranges3__45__cpo9iter_moveE)
_ZN40_INTERNAL_4b1318e4_4_k_cu_c81a582e_261714cuda3std6ranges3__45__cpo9iter_moveE:
	.zero		1
	.type		_ZN40_INTERNAL_4b1318e4_4_k_cu_c81a582e_261714cuda3std3__45__cpo5beginE,@object
	.size		_ZN40_INTERNAL_4b1318e4_4_k_cu_c81a582e_261714cuda3std3__45__cpo5beginE,(_ZN40_INTERNAL_4b1318e4_4_k_cu_c81a582e_261714cuda3std3__442_GLOBAL__N__4b1318e4_4_k_cu_c81a582e_261716ignoreE - _ZN40_INTERNAL_4b1318e4_4_k_cu_c81a582e_261714cuda3std3__45__cpo5beginE)
_ZN40_INTERNAL_4b1318e4_4_k_cu_c81a582e_261714cuda3std3__45__cpo5beginE:
	.zero		1
	.type		_ZN40_INTERNAL_4b1318e4_4_k_cu_c81a582e_261714cuda3std3__442_GLOBAL__N__4b1318e4_4_k_cu_c81a582e_261716ignoreE,@object
	.size		_ZN40_INTERNAL_4b1318e4_4_k_cu_c81a582e_261714cuda3std3__442_GLOBAL__N__4b1318e4_4_k_cu_c81a582e_261716ignoreE,(_ZN40_INTERNAL_4b1318e4_4_k_cu_c81a582e_261714cute7productE - _ZN40_INTERNAL_4b1318e4_4_k_cu_c81a582e_261714cuda3std3__442_GLOBAL__N__4b1318e4_4_k_cu_c81a582e_261716ignoreE)
_ZN40_INTERNAL_4b1318e4_4_k_cu_c81a582e_261714cuda3std3__442_GLOBAL__N__4b1318e4_4_k_cu_c81a582e_261716ignoreE:
	.zero		1
	.type		_ZN40_INTERNAL_4b1318e4_4_k_cu_c81a582e_261714cute7productE,@object
	.size		_ZN40_INTERNAL_4b1318e4_4_k_cu_c81a582e_261714cute7productE,(_ZN40_INTERNAL_4b1318e4_4_k_cu_c81a582e_261714cuda3std3__45__cpo3endE - _ZN40_INTERNAL_4b1318e4_4_k_cu_c81a582e_261714cute7productE)
_ZN40_INTERNAL_4b1318e4_4_k_cu_c81a582e_261714cute7productE:
	.zero		1
	.type		_ZN40_INTERNAL_4b1318e4_4_k_cu_c81a582e_261714cuda3std3__45__cpo3endE,@object
	.size		_ZN40_INTERNAL_4b1318e4_4_k_cu_c81a582e_261714cuda3std3__45__cpo3endE,(_ZN40_INTERNAL_4b1318e4_4_k_cu_c81a582e_261714cuda3std3__419piecewise_constructE - _ZN40_INTERNAL_4b1318e4_4_k_cu_c81a582e_261714cuda3std3__45__cpo3endE)
_ZN40_INTERNAL_4b1318e4_4_k_cu_c81a582e_261714cuda3std3__45__cpo3endE:
	.zero		1
	.type		_ZN40_INTERNAL_4b1318e4_4_k_cu_c81a582e_261714cuda3std3__419piecewise_constructE,@object
	.size		_ZN40_INTERNAL_4b1318e4_4_k_cu_c81a582e_261714cuda3std3__419piecewise_constructE,(_ZN40_INTERNAL_4b1318e4_4_k_cu_c81a582e_261714cuda3std3__45__cpo4cendE - _ZN40_INTERNAL_4b1318e4_4_k_cu_c81a582e_261714cuda3std3__419piecewise_constructE)
_ZN40_INTERNAL_4b1318e4_4_k_cu_c81a582e_261714cuda3std3__419piecewise_constructE:
	.zero		1
	.type		_ZN40_INTERNAL_4b1318e4_4_k_cu_c81a582e_261714cuda3std3__45__cpo4cendE,@object
	.size		_ZN40_INTERNAL_4b1318e4_4_k_cu_c81a582e_261714cuda3std3__45__cpo4cendE,(_ZN40_INTERNAL_4b1318e4_4_k_cu_c81a582e_261714cuda3std6ranges3__45__cpo4swapE - _ZN40_INTERNAL_4b1318e4_4_k_cu_c81a582e_261714cuda3std3__45__cpo4cendE)
_ZN40_INTERNAL_4b1318e4_4_k_cu_c81a582e_261714cuda3std3__45__cpo4cendE:
	.zero		1
	.type		_ZN40_INTERNAL_4b1318e4_4_k_cu_c81a582e_261714cuda3std6ranges3__45__cpo4swapE,@object
	.size		_ZN40_INTERNAL_4b1318e4_4_k_cu_c81a582e_261714cuda3std6ranges3__45__cpo4swapE,(.L_10 - _ZN40_INTERNAL_4b1318e4_4_k_cu_c81a582e_261714cuda3std6ranges3__45__cpo4swapE)
_ZN40_INTERNAL_4b1318e4_4_k_cu_c81a582e_261714cuda3std6ranges3__45__cpo4swapE:
	.zero		1
.L_10:


//--------------------- .nv.constant0._ZN7cutlass13device_kernelINS_4gemm6kernel13GemmUniversalIN4cute5tupleIJiiiiEEENS1_10collective13CollectiveMmaINS1_35MainloopSm100TmaUmmaWarpSpecializedILi8ELi2ELi4ENS5_IJNS4_1CILi1EEENSA_ILi2EEESB_EEEEENS5_IJNSA_ILi64EEENSA_ILi128EEESF_EEENS_6half_tENS5_IJlSB_lEEESI_SJ_NS4_8TiledMMAINS4_8MMA_AtomIJNS4_20SM100_MMA_F16BF16_SSISI_SI_fLi64ELi128ELNS4_4UMMA5MajorE0ELSO_0ELNSN_7ScaleInE0ELSP_0EEEEEENS4_6LayoutINS5_IJSB_SB_SB_EEENS5_IJNSA_ILi0EEESU_SU_EEEEENS5_IJNS4_10UnderscoreESX_SX_EEEEENS4_23SM90_TMA_LOAD_MULTICASTENS4_14ComposedLayoutINS4_7SwizzleILi3ELi4ELi3EEENS4_18smem_ptr_flag_bitsILi16EEENSS_INS5_IJNSA_ILi8EEESF_EEENS5_IJSF_SB_EEEEEEEvNS4_8identityENS4_13SM90_TMA_LOADES1A_vS1B_EENS_8epilogue10collective18CollectiveEpilogueINS1E_23Sm100TmaWarpSpecializedILi4ELi2ELi16ELb1ELb0EEEJSH_NS5_IJNSS_ISF_SB_EENSS_INSA_ILi32EEESB_EEEEESI_SJ_SI_SJ_NS1E_6fusion15FusionCallbacksIS1I_NS1N_17LinearCombinationISI_fSI_fLNS_15FloatRoundStyleE2EEESH_S1M_JEEENS4_5SM1004TMEM4LOAD26SM100_TMEM_LOAD_16dp256b4xES1C_NS11_INS12_ILi2ELi4ELi3EEES15_NSS_INS5_IJS16_S1K_EEENS5_IJS1K_SB_EEEEEEENS4_17SM75_U32x4_LDSM_NENS4_14SM90_TMA_STOREES21_NS4_17SM90_U32x4_STSM_NENS4_39AutoVectorizingCopyWithAssumedAlignmentILi128EEEEEEvvEEEEvNT_6ParamsE --------------------------
	.section	.nv.constant0._ZN7cutlass13device_kernelINS_4gemm6kernel13GemmUniversalIN4cute5tupleIJiiiiEEENS1_10collective13CollectiveMmaINS1_35MainloopSm100TmaUmmaWarpSpecializedILi8ELi2ELi4ENS5_IJNS4_1CILi1EEENSA_ILi2EEESB_EEEEENS5_IJNSA_ILi64EEENSA_ILi128EEESF_EEENS_6half_tENS5_IJlSB_lEEESI_SJ_NS4_8TiledMMAINS4_8MMA_AtomIJNS4_20SM100_MMA_F16BF16_SSISI_SI_fLi64ELi128ELNS4_4UMMA5MajorE0ELSO_0ELNSN_7ScaleInE0ELSP_0EEEEEENS4_6LayoutINS5_IJSB_SB_SB_EEENS5_IJNSA_ILi0EEESU_SU_EEEEENS5_IJNS4_10UnderscoreESX_SX_EEEEENS4_23SM90_TMA_LOAD_MULTICASTENS4_14ComposedLayoutINS4_7SwizzleILi3ELi4ELi3EEENS4_18smem_ptr_flag_bitsILi16EEENSS_INS5_IJNSA_ILi8EEESF_EEENS5_IJSF_SB_EEEEEEEvNS4_8identityENS4_13SM90_TMA_LOADES1A_vS1B_EENS_8epilogue10collective18CollectiveEpilogueINS1E_23Sm100TmaWarpSpecializedILi4ELi2ELi16ELb1ELb0EEEJSH_NS5_IJNSS_ISF_SB_EENSS_INSA_ILi32EEESB_EEEEESI_SJ_SI_SJ_NS1E_6fusion15FusionCallbacksIS1I_NS1N_17LinearCombinationISI_fSI_fLNS_15FloatRoundStyleE2EEESH_S1M_JEEENS4_5SM1004TMEM4LOAD26SM100_TMEM_LOAD_16dp256b4xES1C_NS11_INS12_ILi2ELi4ELi3EEES15_NSS_INS5_IJS16_S1K_EEENS5_IJS1K_SB_EEEEEEENS4_17SM75_U32x4_LDSM_NENS4_14SM90_TMA_STOREES21_NS4_17SM90_U32x4_STSM_NENS4_39AutoVectorizingCopyWithAssumedAlignmentILi128EEEEEEvvEEEEvNT_6ParamsE,"a",@progbits
	.sectionflags	@""
	.align	4
.nv.constant0._ZN7cutlass13device_kernelINS_4gemm6kernel13GemmUniversalIN4cute5tupleIJiiiiEEENS1_10collective13CollectiveMmaINS1_35MainloopSm100TmaUmmaWarpSpecializedILi8ELi2ELi4ENS5_IJNS4_1CILi1EEENSA_ILi2EEESB_EEEEENS5_IJNSA_ILi64EEENSA_ILi128EEESF_EEENS_6half_tENS5_IJlSB_lEEESI_SJ_NS4_8TiledMMAINS4_8MMA_AtomIJNS4_20SM100_MMA_F16BF16_SSISI_SI_fLi64ELi128ELNS4_4UMMA5MajorE0ELSO_0ELNSN_7ScaleInE0ELSP_0EEEEEENS4_6LayoutINS5_IJSB_SB_SB_EEENS5_IJNSA_ILi0EEESU_SU_EEEEENS5_IJNS4_10UnderscoreESX_SX_EEEEENS4_23SM90_TMA_LOAD_MULTICASTENS4_14ComposedLayoutINS4_7SwizzleILi3ELi4ELi3EEENS4_18smem_ptr_flag_bitsILi16EEENSS_INS5_IJNSA_ILi8EEESF_EEENS5_IJSF_SB_EEEEEEEvNS4_8identityENS4_13SM90_TMA_LOADES1A_vS1B_EENS_8epilogue10collective18CollectiveEpilogueINS1E_23Sm100TmaWarpSpecializedILi4ELi2ELi16ELb1ELb0EEEJSH_NS5_IJNSS_ISF_SB_EENSS_INSA_ILi32EEESB_EEEEESI_SJ_SI_SJ_NS1E_6fusion15FusionCallbacksIS1I_NS1N_17LinearCombinationISI_fSI_fLNS_15FloatRoundStyleE2EEESH_S1M_JEEENS4_5SM1004TMEM4LOAD26SM100_TMEM_LOAD_16dp256b4xES1C_NS11_INS12_ILi2ELi4ELi3EEES15_NSS_INS5_IJS16_S1K_EEENS5_IJS1K_SB_EEEEEEENS4_17SM75_U32x4_LDSM_NENS4_14SM90_TMA_STOREES21_NS4_17SM90_U32x4_STSM_NENS4_39AutoVectorizingCopyWithAssumedAlignmentILi128EEEEEEvvEEEEvNT_6ParamsE:
	.zero		2944


//--------------------- SYMBOLS --------------------------

	.type		.nv.reservedSmem.offset0,@object
	.size		.nv.reservedSmem.offset0,0x4
	.type		.nv.reservedSmem.cap,@object
	.size		.nv.reservedSmem.cap,0x4
	.type		__assertfail,@function
